// auto-generated by cutlass_sweep.epilogue — config: {"arch": "sm_100", "cluster_m": 2, "cluster_n": 1, "dtype": "e4m3", "fusion": "bias", "tile_k": 64, "tile_m": 256, "tile_n": 64}
#include "cutlass/cutlass.h"
#include "cutlass/gemm/collective/collective_builder.hpp"
#include "cutlass/gemm/device/gemm_universal_adapter.h"
#include "cutlass/gemm/kernel/gemm_universal.hpp"
#include "cutlass/epilogue/collective/collective_builder.hpp"
#include "cutlass/epilogue/fusion/operations.hpp"
#include "cutlass/epilogue/thread/activation.h"

using Elem = cutlass::float_e4m3_t;
using Acc  = float;
using TileShape    = cute::Shape<cute::_256, cute::_64, cute::_64>;
using ClusterShape = cute::Shape<cute::_2, cute::_1, cute::_1>;
using FusionOp     = cutlass::epilogue::fusion::LinCombPerRowBias<Elem, Acc>;

using CollectiveEpilogue = typename cutlass::epilogue::collective::CollectiveBuilder<
    cutlass::arch::Sm100, cutlass::arch::OpClassTensorOp,
    TileShape, ClusterShape,
    cutlass::epilogue::collective::EpilogueTileAuto,
    Acc, Acc,
    Elem, cutlass::layout::RowMajor, 128 / cutlass::sizeof_bits<Elem>::value,
    Elem, cutlass::layout::RowMajor, 128 / cutlass::sizeof_bits<Elem>::value,
    cutlass::epilogue::collective::EpilogueScheduleAuto,
    FusionOp
  >::CollectiveOp;

using CollectiveMainloop = typename cutlass::gemm::collective::CollectiveBuilder<
    cutlass::arch::Sm100, cutlass::arch::OpClassTensorOp,
    Elem, cutlass::layout::RowMajor, 128 / cutlass::sizeof_bits<Elem>::value,
    Elem, cutlass::layout::ColumnMajor, 128 / cutlass::sizeof_bits<Elem>::value,
    Acc,
    TileShape, ClusterShape,
    cutlass::gemm::collective::StageCountAutoCarveout<
        static_cast<int>(sizeof(typename CollectiveEpilogue::SharedStorage))>,
    cutlass::gemm::collective::KernelScheduleAuto
  >::CollectiveOp;

using GemmKernel = cutlass::gemm::kernel::GemmUniversal<
    cute::Shape<int,int,int,int>, CollectiveMainloop, CollectiveEpilogue>;
using Gemm = cutlass::gemm::device::GemmUniversalAdapter<GemmKernel>;

auto* _anchor = &cutlass::device_kernel<GemmKernel>;


// ===== COMPILED SASS (sm_100a) =====

	.target	sm_100a

	.elftype	@"ET_EXEC"


//--------------------- .note.nv.tkinfo           --------------------------
	.section	.note.nv.tkinfo,"",@"SHT_NOTE"
	.sectionflags	@"SHF_NOTE_NV_TKINFO"
	.tkinfo
        /*0018*/ 	.word	0x00000002
        /*0030*/ 	.string	""
        /*0030*/ 	.string	"ptxas"
        /*0030*/ 	.string	"Cuda compilation tools, release 13.0, V13.0.88"
        /*0030*/ 	.string	"Build cuda_13.0.r13.0/compiler.36424714_0"
        /*0030*/ 	.string	"-arch sm_100a -m 64 "



//--------------------- .note.nv.cuinfo           --------------------------
	.section	.note.nv.cuinfo,"",@"SHT_NOTE"
	.sectionflags	@"SHF_NOTE_NV_CUINFO"
        /*0018*/ 	.short	0x0002
        /*001a*/ 	.short	0x0064
        /*001c*/ 	.short	0x0082
	.zero		2


//--------------------- .nv.info                  --------------------------
	.section	.nv.info,"",@"SHT_CUDA_INFO"
	.align	4


	//----- nvinfo : EIATTR_REGCOUNT
	.align		4
        /*0000*/ 	.byte	0x04, 0x2f
        /*0002*/ 	.short	(.L_19 - .L_18)
	.align		4
.L_18:
        /*0004*/ 	.word	index@(_ZN7cutlass13device_kernelINS_4gemm6kernel13GemmUniversalIN4cute5tupleIJiiiiEEENS1_10collective13CollectiveMmaINS1_35MainloopSm100TmaUmmaWarpSpecializedILi20ELi2ELi4ENS5_IJNS4_1CILi2EEENSA_ILi1EEESC_EEEEENS5_IJNSA_ILi256EEENSA_ILi64EEESG_EEENS_12float_e4m3_tENS5_IJlSC_lEEESI_SJ_NS4_8TiledMMAINS4_8MMA_AtomIJNS4_10MMA_TraitsINS4_25SM100_MMA_F8F6F4_2x1SM_SSEJSI_SI_fSF_SG_NS4_17integral_constantINS4_4UMMA5MajorELSQ_0EEESR_NSO_INSP_7ScaleInELSS_0EEEST_EEEEEENS4_6LayoutINS5_IJSC_SC_SC_EEENS5_IJNSA_ILi0EEESY_SY_EEEEENS5_IJNS4_10UnderscoreES11_S11_EEEEENS4_18SM100_TMA_2SM_LOADENS4_14ComposedLayoutINS4_7SwizzleILi2ELi4ELi3EEENS4_18smem_ptr_flag_bitsILi8EEENSW_INS5_IJNSA_ILi8EEESG_EEENS5_IJSG_SC_EEEEEEEvNS4_8identityES14_S1E_vS1F_EENS_8epilogue10collective18CollectiveEpilogueINS1H_23Sm100TmaWarpSpecializedILi1ELi1ELi64ELb0ELb0EEEJNS5_IJNSA_ILi128EEESG_SG_EEENS5_IJNSW_IS1M_SC_EENSW_ISG_SC_EEEEESI_SJ_SI_SJ_NS1H_6fusion15FusionCallbacksIS1L_NS1R_17LinCombPerRowBiasISI_fSI_SI_fLi16ELNS_15FloatRoundStyleE2EEES1N_S1Q_JEEENS4_5SM1004TMEM4LOAD26SM100_TMEM_LOAD_32dp32b64xENS4_13SM90_TMA_LOADES1E_NS4_39AutoVectorizingCopyWithAssumedAlignmentILi128EEENS4_14SM90_TMA_STOREES1E_S23_S23_EEEvvEEEEvNT_6ParamsE)
        /*0008*/ 	.word	0x000000fe


	//----- nvinfo : EIATTR_FRAME_SIZE
	.align		4
.L_19:
        /*000c*/ 	.byte	0x04, 0x11
        /*000e*/ 	.short	(.L_21 - .L_20)
	.align		4
.L_20:
        /*0010*/ 	.word	index@($__internal_2_$__cuda_sm10x_tcgen05_guardrail_trap_unallocated_columns_being_dealloced)
        /*0014*/ 	.word	0x00000000


	//----- nvinfo : EIATTR_FRAME_SIZE
	.align		4
.L_21:
        /*0018*/ 	.byte	0x04, 0x11
        /*001a*/ 	.short	(.L_23 - .L_22)
	.align		4
.L_22:
        /*001c*/ 	.word	index@($__internal_1_$__cuda_sm10x_tcgen05_guardrail_trap_phase_invalid_during_alloc)
        /*0020*/ 	.word	0x00000000


	//----- nvinfo : EIATTR_FRAME_SIZE
	.align		4
.L_23:
        /*0024*/ 	.byte	0x04, 0x11
        /*0026*/ 	.short	(.L_25 - .L_24)
	.align		4
.L_24:
        /*0028*/ 	.word	index@($__internal_0_$__cuda_sm10x_tcgen05_guardrail_trap_col_being_dealloced_not_returned_by_alloc)
        /*002c*/ 	.word	0x00000000


	//----- nvinfo : EIATTR_FRAME_SIZE
	.align		4
.L_25:
        /*0030*/ 	.byte	0x04, 0x11
        /*0032*/ 	.short	(.L_27 - .L_26)
	.align		4
.L_26:
        /*0034*/ 	.word	index@(_ZN7cutlass13device_kernelINS_4gemm6kernel13GemmUniversalIN4cute5tupleIJiiiiEEENS1_10collective13CollectiveMmaINS1_35MainloopSm100TmaUmmaWarpSpecializedILi20ELi2ELi4ENS5_IJNS4_1CILi2EEENSA_ILi1EEESC_EEEEENS5_IJNSA_ILi256EEENSA_ILi64EEESG_EEENS_12float_e4m3_tENS5_IJlSC_lEEESI_SJ_NS4_8TiledMMAINS4_8MMA_AtomIJNS4_10MMA_TraitsINS4_25SM100_MMA_F8F6F4_2x1SM_SSEJSI_SI_fSF_SG_NS4_17integral_constantINS4_4UMMA5MajorELSQ_0EEESR_NSO_INSP_7ScaleInELSS_0EEEST_EEEEEENS4_6LayoutINS5_IJSC_SC_SC_EEENS5_IJNSA_ILi0EEESY_SY_EEEEENS5_IJNS4_10UnderscoreES11_S11_EEEEENS4_18SM100_TMA_2SM_LOADENS4_14ComposedLayoutINS4_7SwizzleILi2ELi4ELi3EEENS4_18smem_ptr_flag_bitsILi8EEENSW_INS5_IJNSA_ILi8EEESG_EEENS5_IJSG_SC_EEEEEEEvNS4_8identityES14_S1E_vS1F_EENS_8epilogue10collective18CollectiveEpilogueINS1H_23Sm100TmaWarpSpecializedILi1ELi1ELi64ELb0ELb0EEEJNS5_IJNSA_ILi128EEESG_SG_EEENS5_IJNSW_IS1M_SC_EENSW_ISG_SC_EEEEESI_SJ_SI_SJ_NS1H_6fusion15FusionCallbacksIS1L_NS1R_17LinCombPerRowBiasISI_fSI_SI_fLi16ELNS_15FloatRoundStyleE2EEES1N_S1Q_JEEENS4_5SM1004TMEM4LOAD26SM100_TMEM_LOAD_32dp32b64xENS4_13SM90_TMA_LOADES1E_NS4_39AutoVectorizingCopyWithAssumedAlignmentILi128EEENS4_14SM90_TMA_STOREES1E_S23_S23_EEEvvEEEEvNT_6ParamsE)
        /*0038*/ 	.word	0x00000000


	//----- nvinfo : EIATTR_MIN_STACK_SIZE
	.align		4
.L_27:
        /*003c*/ 	.byte	0x04, 0x12
        /*003e*/ 	.short	(.L_29 - .L_28)
	.align		4
.L_28:
        /*0040*/ 	.word	index@(_ZN7cutlass13device_kernelINS_4gemm6kernel13GemmUniversalIN4cute5tupleIJiiiiEEENS1_10collective13CollectiveMmaINS1_35MainloopSm100TmaUmmaWarpSpecializedILi20ELi2ELi4ENS5_IJNS4_1CILi2EEENSA_ILi1EEESC_EEEEENS5_IJNSA_ILi256EEENSA_ILi64EEESG_EEENS_12float_e4m3_tENS5_IJlSC_lEEESI_SJ_NS4_8TiledMMAINS4_8MMA_AtomIJNS4_10MMA_TraitsINS4_25SM100_MMA_F8F6F4_2x1SM_SSEJSI_SI_fSF_SG_NS4_17integral_constantINS4_4UMMA5MajorELSQ_0EEESR_NSO_INSP_7ScaleInELSS_0EEEST_EEEEEENS4_6LayoutINS5_IJSC_SC_SC_EEENS5_IJNSA_ILi0EEESY_SY_EEEEENS5_IJNS4_10UnderscoreES11_S11_EEEEENS4_18SM100_TMA_2SM_LOADENS4_14ComposedLayoutINS4_7SwizzleILi2ELi4ELi3EEENS4_18smem_ptr_flag_bitsILi8EEENSW_INS5_IJNSA_ILi8EEESG_EEENS5_IJSG_SC_EEEEEEEvNS4_8identityES14_S1E_vS1F_EENS_8epilogue10collective18CollectiveEpilogueINS1H_23Sm100TmaWarpSpecializedILi1ELi1ELi64ELb0ELb0EEEJNS5_IJNSA_ILi128EEESG_SG_EEENS5_IJNSW_IS1M_SC_EENSW_ISG_SC_EEEEESI_SJ_SI_SJ_NS1H_6fusion15FusionCallbacksIS1L_NS1R_17LinCombPerRowBiasISI_fSI_SI_fLi16ELNS_15FloatRoundStyleE2EEES1N_S1Q_JEEENS4_5SM1004TMEM4LOAD26SM100_TMEM_LOAD_32dp32b64xENS4_13SM90_TMA_LOADES1E_NS4_39AutoVectorizingCopyWithAssumedAlignmentILi128EEENS4_14SM90_TMA_STOREES1E_S23_S23_EEEvvEEEEvNT_6ParamsE)
        /*0044*/ 	.word	0x00000000
.L_29:


//--------------------- .nv.compat                --------------------------
	.section	.nv.compat,"",@"SHT_CUDA_COMPAT_INFO"
	.align	4
        /*0000*/ 	.byte	0x02, 0x09, 0x01, 0x00, 0x02, 0x02, 0x02, 0x00, 0x02, 0x05, 0x05, 0x00, 0x03, 0x07, 0x01, 0x01
        /*0010*/ 	.byte	0x02, 0x03, 0x01, 0x00, 0x02, 0x06, 0x01, 0x00, 0x04, 0x0b, 0x08, 0x00, 0x09, 0x00, 0x00, 0x00
        /*0020*/ 	.byte	0x00, 0x00, 0x00, 0x00


//--------------------- .nv.info._ZN7cutlass13device_kernelINS_4gemm6kernel13GemmUniversalIN4cute5tupleIJiiiiEEENS1_10collective13CollectiveMmaINS1_35MainloopSm100TmaUmmaWarpSpecializedILi20ELi2ELi4ENS5_IJNS4_1CILi2EEENSA_ILi1EEESC_EEEEENS5_IJNSA_ILi256EEENSA_ILi64EEESG_EEENS_12float_e4m3_tENS5_IJlSC_lEEESI_SJ_NS4_8TiledMMAINS4_8MMA_AtomIJNS4_10MMA_TraitsINS4_25SM100_MMA_F8F6F4_2x1SM_SSEJSI_SI_fSF_SG_NS4_17integral_constantINS4_4UMMA5MajorELSQ_0EEESR_NSO_INSP_7ScaleInELSS_0EEEST_EEEEEENS4_6LayoutINS5_IJSC_SC_SC_EEENS5_IJNSA_ILi0EEESY_SY_EEEEENS5_IJNS4_10UnderscoreES11_S11_EEEEENS4_18SM100_TMA_2SM_LOADENS4_14ComposedLayoutINS4_7SwizzleILi2ELi4ELi3EEENS4_18smem_ptr_flag_bitsILi8EEENSW_INS5_IJNSA_ILi8EEESG_EEENS5_IJSG_SC_EEEEEEEvNS4_8identityES14_S1E_vS1F_EENS_8epilogue10collective18CollectiveEpilogueINS1H_23Sm100TmaWarpSpecializedILi1ELi1ELi64ELb0ELb0EEEJNS5_IJNSA_ILi128EEESG_SG_EEENS5_IJNSW_IS1M_SC_EENSW_ISG_SC_EEEEESI_SJ_SI_SJ_NS1H_6fusion15FusionCallbacksIS1L_NS1R_17LinCombPerRowBiasISI_fSI_SI_fLi16ELNS_15FloatRoundStyleE2EEES1N_S1Q_JEEENS4_5SM1004TMEM4LOAD26SM100_TMEM_LOAD_32dp32b64xENS4_13SM90_TMA_LOADES1E_NS4_39AutoVectorizingCopyWithAssumedAlignmentILi128EEENS4_14SM90_TMA_STOREES1E_S23_S23_EEEvvEEEEvNT_6ParamsE --------------------------
	.section	.nv.info._ZN7cutlass13device_kernelINS_4gemm6kernel13GemmUniversalIN4cute5tupleIJiiiiEEENS1_10collective13CollectiveMmaINS1_35MainloopSm100TmaUmmaWarpSpecializedILi20ELi2ELi4ENS5_IJNS4_1CILi2EEENSA_ILi1EEESC_EEEEENS5_IJNSA_ILi256EEENSA_ILi64EEESG_EEENS_12float_e4m3_tENS5_IJlSC_lEEESI_SJ_NS4_8TiledMMAINS4_8MMA_AtomIJNS4_10MMA_TraitsINS4_25SM100_MMA_F8F6F4_2x1SM_SSEJSI_SI_fSF_SG_NS4_17integral_constantINS4_4UMMA5MajorELSQ_0EEESR_NSO_INSP_7ScaleInELSS_0EEEST_EEEEEENS4_6LayoutINS5_IJSC_SC_SC_EEENS5_IJNSA_ILi0EEESY_SY_EEEEENS5_IJNS4_10UnderscoreES11_S11_EEEEENS4_18SM100_TMA_2SM_LOADENS4_14ComposedLayoutINS4_7SwizzleILi2ELi4ELi3EEENS4_18smem_ptr_flag_bitsILi8EEENSW_INS5_IJNSA_ILi8EEESG_EEENS5_IJSG_SC_EEEEEEEvNS4_8identityES14_S1E_vS1F_EENS_8epilogue10collective18CollectiveEpilogueINS1H_23Sm100TmaWarpSpecializedILi1ELi1ELi64ELb0ELb0EEEJNS5_IJNSA_ILi128EEESG_SG_EEENS5_IJNSW_IS1M_SC_EENSW_ISG_SC_EEEEESI_SJ_SI_SJ_NS1H_6fusion15FusionCallbacksIS1L_NS1R_17LinCombPerRowBiasISI_fSI_SI_fLi16ELNS_15FloatRoundStyleE2EEES1N_S1Q_JEEENS4_5SM1004TMEM4LOAD26SM100_TMEM_LOAD_32dp32b64xENS4_13SM90_TMA_LOADES1E_NS4_39AutoVectorizingCopyWithAssumedAlignmentILi128EEENS4_14SM90_TMA_STOREES1E_S23_S23_EEEvvEEEEvNT_6ParamsE,"",@"SHT_CUDA_INFO"
	.sectionflags	@""
	.align	4


	//----- nvinfo : EIATTR_CUDA_API_VERSION
	.align		4
        /*0000*/ 	.byte	0x04, 0x37
        /*0002*/ 	.short	(.L_31 - .L_30)
.L_30:
        /*0004*/ 	.word	0x00000082


	//----- nvinfo : EIATTR_KPARAM_INFO
	.align		4
.L_31:
        /*0008*/ 	.byte	0x04, 0x17
        /*000a*/ 	.short	(.L_33 - .L_32)
.L_32:
        /*000c*/ 	.word	0x00000000
        /*0010*/ 	.short	0x0000
        /*0012*/ 	.short	0x0000
        /*0014*/ 	.byte	0x00, 0xf0, 0x01, 0x20


	//----- nvinfo : EIATTR_AT_ENTRY_FRAGMENTS
	.align		4
.L_33:
        /*0018*/ 	.byte	0x04, 0x4f
        /*001a*/ 	.short	(.L_35 - .L_34)


	//   ....[0]....
.L_34:
        /*001c*/ 	.word	0x00000007


	//----- nvinfo : EIATTR_RESERVED_SMEM_USED
	.align		4
.L_35:
        /*0020*/ 	.byte	0x01, 0x41
	.zero		2


	//----- nvinfo : EIATTR_SPARSE_MMA_MASK
	.align		4
        /*0024*/ 	.byte	0x03, 0x50
        /*0026*/ 	.short	0x0000


	//----- nvinfo : EIATTR_TCGEN05_2CTA_USED
	.align		4
        /*0028*/ 	.byte	0x01, 0x52
	.zero		2


	//----- nvinfo : EIATTR_MAXREG_COUNT
	.align		4
        /*002c*/ 	.byte	0x03, 0x1b
        /*002e*/ 	.short	0x00ff


	//----- nvinfo : EIATTR_NUM_BARRIERS
	.align		4
        /*0030*/ 	.byte	0x02, 0x4c
        /*0032*/ 	.byte	0x07
	.zero		1


	//----- nvinfo : EIATTR_EXTERNS
	.align		4
        /*0034*/ 	.byte	0x04, 0x0f
        /*0036*/ 	.short	(.L_37 - .L_36)


	//   ....[0]....
	.align		4
.L_36:
        /*0038*/ 	.word	index@(__assertfail)


	//----- nvinfo : EIATTR_MERCURY_ISA_VERSION
	.align		4
.L_37:
        /*003c*/ 	.byte	0x03, 0x5f
        /*003e*/ 	.short	0x0101


	//----- nvinfo : EIATTR_INT_WARP_WIDE_INSTR_OFFSETS
	.align		4
        /*0040*/ 	.byte	0x04, 0x31
        /*0042*/ 	.short	(.L_39 - .L_38)


	//   ....[0]....
.L_38:
        /*0044*/ 	.word	0x00000ee0


	//   ....[1]....
        /*0048*/ 	.word	0x00000f80


	//   ....[2]....
        /*004c*/ 	.word	0x000022f0


	//   ....[3]....
        /*0050*/ 	.word	0x000049f0


	//   ....[4]....
        /*0054*/ 	.word	0x00004a10


	//   ....[5]....
        /*0058*/ 	.word	0x00004a40


	//   ....[6]....
        /*005c*/ 	.word	0x00005450


	//   ....[7]....
        /*0060*/ 	.word	0x00005570


	//   ....[8]....
        /*0064*/ 	.word	0x00006480


	//----- nvinfo : EIATTR_COOP_GROUP_MASK_REGIDS
	.align		4
.L_39:
        /*0068*/ 	.byte	0x04, 0x29
        /*006a*/ 	.short	(.L_41 - .L_40)


	//   ....[0]....
.L_40:
        /*006c*/ 	.word	0xffffffff


	//   ....[1]....
        /*0070*/ 	.word	0xffffffff


	//   ....[2]....
        /*0074*/ 	.word	0xffffffff


	//   ....[3]....
        /*0078*/ 	.word	0xffffffff


	//   ....[4]....
        /*007c*/ 	.word	0xffffffff


	//   ....[5]....
        /*0080*/ 	.word	0xffffffff


	//   ....[6]....
        /*0084*/ 	.word	0xffffffff


	//   ....[7]....
        /*0088*/ 	.word	0xffffffff


	//   ....[8]....
        /*008c*/ 	.word	0xffffffff


	//   ....[9]....
        /*0090*/ 	.word	0xffffffff


	//   ....[10]....
        /*0094*/ 	.word	0xffffffff


	//   ....[11]....
        /*0098*/ 	.word	0xffffffff


	//   ....[12]....
        /*009c*/ 	.word	0xffffffff


	//   ....[13]....
        /*00a0*/ 	.word	0xffffffff


	//----- nvinfo : EIATTR_COOP_GROUP_INSTR_OFFSETS
	.align		4
.L_41:
        /*00a4*/ 	.byte	0x04, 0x28
        /*00a6*/ 	.short	(.L_43 - .L_42)


	//   ....[0]....
.L_42:
        /*00a8*/ 	.word	0x000000c0


	//   ....[1]....
        /*00ac*/ 	.word	0x00000500


	//   ....[2]....
        /*00b0*/ 	.word	0x000008b0


	//   ....[3]....
        /*00b4*/ 	.word	0x000009e0


	//   ....[4]....
        /*00b8*/ 	.word	0x00000ad0


	//   ....[5]....
        /*00bc*/ 	.word	0x00000c30


	//   ....[6]....
        /*00c0*/ 	.word	0x00000dc0


	//   ....[7]....
        /*00c4*/ 	.word	0x00001000


	//   ....[8]....
        /*00c8*/ 	.word	0x000021d0


	//   ....[9]....
        /*00cc*/ 	.word	0x000038b0


	//   ....[10]....
        /*00d0*/ 	.word	0x00003d80


	//   ....[11]....
        /*00d4*/ 	.word	0x00003db0


	//   ....[12]....
        /*00d8*/ 	.word	0x000048f0


	//   ....[13]....
        /*00dc*/ 	.word	0x00004b00


	//----- nvinfo : EIATTR_VRC_CTA_INIT_COUNT
	.align		4
.L_43:
        /*00e0*/ 	.byte	0x02, 0x4a
        /*00e2*/ 	.byte	0x80
	.zero		1


	//----- nvinfo : EIATTR_SYSCALL_OFFSETS
	.align		4
        /*00e4*/ 	.byte	0x04, 0x46
        /*00e6*/ 	.short	(.L_45 - .L_44)


	//   ....[0]....
.L_44:
        /*00e8*/ 	.word	0x00005fc0


	//   ....[1]....
        /*00ec*/ 	.word	0x00006100


	//   ....[2]....
        /*00f0*/ 	.word	0x00006a30


	//----- nvinfo : EIATTR_MBARRIER_INSTR_OFFSETS
	.align		4
.L_45:
        /*00f4*/ 	.byte	0x04, 0x39
        /*00f6*/ 	.short	(.L_47 - .L_46)


	//   ....[0]....
.L_46:
        /*00f8*/ 	.word	0x00000610
        /*00fc*/ 	.word	0x000000ff
        /*0100*/ 	.word	0x00000000
        /*0104*/ 	.short	0x0100
        /*0106*/ 	.byte	0x08
	.zero		1


	//   ....[1]....
        /*0108*/ 	.word	0x00000620
        /*010c*/ 	.word	0x000000ff
        /*0110*/ 	.word	0x000000a0
        /*0114*/ 	.short	0x0100
        /*0116*/ 	.byte	0x08
	.zero		1


	//   ....[2]....
        /*0118*/ 	.word	0x00000630
        /*011c*/ 	.word	0x000000ff
        /*0120*/ 	.word	0x00000008
        /*0124*/ 	.short	0x0100
        /*0126*/ 	.byte	0x08
	.zero		1


	//   ....[3]....
        /*0128*/ 	.word	0x00000640
        /*012c*/ 	.word	0x000000ff
        /*0130*/ 	.word	0x000000a8
        /*0134*/ 	.short	0x0100
        /*0136*/ 	.byte	0x08
	.zero		1


	//   ....[4]....
        /*0138*/ 	.word	0x00000650
        /*013c*/ 	.word	0x000000ff
        /*0140*/ 	.word	0x00000010
        /*0144*/ 	.short	0x0100
        /*0146*/ 	.byte	0x08
	.zero		1


	//   ....[5]....
        /*0148*/ 	.word	0x00000660
        /*014c*/ 	.word	0x000000ff
        /*0150*/ 	.word	0x000000b0
        /*0154*/ 	.short	0x0100
        /*0156*/ 	.byte	0x08
	.zero		1


	//   ....[6]....
        /*0158*/ 	.word	0x00000670
        /*015c*/ 	.word	0x000000ff
        /*0160*/ 	.word	0x00000018
        /*0164*/ 	.short	0x0100
        /*0166*/ 	.byte	0x08
	.zero		1


	//   ....[7]....
        /*0168*/ 	.word	0x00000680
        /*016c*/ 	.word	0x000000ff
        /*0170*/ 	.word	0x000000b8
        /*0174*/ 	.short	0x0100
        /*0176*/ 	.byte	0x08
	.zero		1


	//   ....[8]....
        /*0178*/ 	.word	0x00000690
        /*017c*/ 	.word	0x000000ff
        /*0180*/ 	.word	0x00000020
        /*0184*/ 	.short	0x0100
        /*0186*/ 	.byte	0x08
	.zero		1


	//   ....[9]....
        /*0188*/ 	.word	0x000006a0
        /*018c*/ 	.word	0x000000ff
        /*0190*/ 	.word	0x000000c0
        /*0194*/ 	.short	0x0100
        /*0196*/ 	.byte	0x08
	.zero		1


	//   ....[10]....
        /*0198*/ 	.word	0x000006b0
        /*019c*/ 	.word	0x000000ff
        /*01a0*/ 	.word	0x00000028
        /*01a4*/ 	.short	0x0100
        /*01a6*/ 	.byte	0x08
	.zero		1


	//   ....[11]....
        /*01a8*/ 	.word	0x000006c0
        /*01ac*/ 	.word	0x000000ff
        /*01b0*/ 	.word	0x000000c8
        /*01b4*/ 	.short	0x0100
        /*01b6*/ 	.byte	0x08
	.zero		1


	//   ....[12]....
        /*01b8*/ 	.word	0x000006d0
        /*01bc*/ 	.word	0x000000ff
        /*01c0*/ 	.word	0x00000030
        /*01c4*/ 	.short	0x0100
        /*01c6*/ 	.byte	0x08
	.zero		1


	//   ....[13]....
        /*01c8*/ 	.word	0x000006e0
        /*01cc*/ 	.word	0x000000ff
        /*01d0*/ 	.word	0x000000d0
        /*01d4*/ 	.short	0x0100
        /*01d6*/ 	.byte	0x08
	.zero		1


	//   ....[14]....
        /*01d8*/ 	.word	0x000006f0
        /*01dc*/ 	.word	0x000000ff
        /*01e0*/ 	.word	0x00000038
        /*01e4*/ 	.short	0x0100
        /*01e6*/ 	.byte	0x08
	.zero		1


	//   ....[15]....
        /*01e8*/ 	.word	0x00000700
        /*01ec*/ 	.word	0x000000ff
        /*01f0*/ 	.word	0x000000d8
        /*01f4*/ 	.short	0x0100
        /*01f6*/ 	.byte	0x08
	.zero		1


	//   ....[16]....
        /*01f8*/ 	.word	0x00000710
        /*01fc*/ 	.word	0x000000ff
        /*0200*/ 	.word	0x00000040
        /*0204*/ 	.short	0x0100
        /*0206*/ 	.byte	0x08
	.zero		1


	//   ....[17]....
        /*0208*/ 	.word	0x00000720
        /*020c*/ 	.word	0x000000ff
        /*0210*/ 	.word	0x000000e0
        /*0214*/ 	.short	0x0100
        /*0216*/ 	.byte	0x08
	.zero		1


	//   ....[18]....
        /*0218*/ 	.word	0x00000730
        /*021c*/ 	.word	0x000000ff
        /*0220*/ 	.word	0x00000048
        /*0224*/ 	.short	0x0100
        /*0226*/ 	.byte	0x08
	.zero		1


	//   ....[19]....
        /*0228*/ 	.word	0x00000740
        /*022c*/ 	.word	0x000000ff
        /*0230*/ 	.word	0x000000e8
        /*0234*/ 	.short	0x0100
        /*0236*/ 	.byte	0x08
	.zero		1


	//   ....[20]....
        /*0238*/ 	.word	0x00000750
        /*023c*/ 	.word	0x000000ff
        /*0240*/ 	.word	0x00000050
        /*0244*/ 	.short	0x0100
        /*0246*/ 	.byte	0x08
	.zero		1


	//   ....[21]....
        /*0248*/ 	.word	0x00000760
        /*024c*/ 	.word	0x000000ff
        /*0250*/ 	.word	0x000000f0
        /*0254*/ 	.short	0x0100
        /*0256*/ 	.byte	0x08
	.zero		1


	//   ....[22]....
        /*0258*/ 	.word	0x00000770
        /*025c*/ 	.word	0x000000ff
        /*0260*/ 	.word	0x00000058
        /*0264*/ 	.short	0x0100
        /*0266*/ 	.byte	0x08
	.zero		1


	//   ....[23]....
        /*0268*/ 	.word	0x00000780
        /*026c*/ 	.word	0x000000ff
        /*0270*/ 	.word	0x000000f8
        /*0274*/ 	.short	0x0100
        /*0276*/ 	.byte	0x08
	.zero		1


	//   ....[24]....
        /*0278*/ 	.word	0x00000790
        /*027c*/ 	.word	0x000000ff
        /*0280*/ 	.word	0x00000060
        /*0284*/ 	.short	0x0100
        /*0286*/ 	.byte	0x08
	.zero		1


	//   ....[25]....
        /*0288*/ 	.word	0x000007a0
        /*028c*/ 	.word	0x000000ff
        /*0290*/ 	.word	0x00000100
        /*0294*/ 	.short	0x0100
        /*0296*/ 	.byte	0x08
	.zero		1


	//   ....[26]....
        /*0298*/ 	.word	0x000007b0
        /*029c*/ 	.word	0x000000ff
        /*02a0*/ 	.word	0x00000068
        /*02a4*/ 	.short	0x0100
        /*02a6*/ 	.byte	0x08
	.zero		1


	//   ....[27]....
        /*02a8*/ 	.word	0x000007c0
        /*02ac*/ 	.word	0x000000ff
        /*02b0*/ 	.word	0x00000108
        /*02b4*/ 	.short	0x0100
        /*02b6*/ 	.byte	0x08
	.zero		1


	//   ....[28]....
        /*02b8*/ 	.word	0x000007d0
        /*02bc*/ 	.word	0x000000ff
        /*02c0*/ 	.word	0x00000070
        /*02c4*/ 	.short	0x0100
        /*02c6*/ 	.byte	0x08
	.zero		1


	//   ....[29]....
        /*02c8*/ 	.word	0x000007e0
        /*02cc*/ 	.word	0x000000ff
        /*02d0*/ 	.word	0x00000110
        /*02d4*/ 	.short	0x0100
        /*02d6*/ 	.byte	0x08
	.zero		1


	//   ....[30]....
        /*02d8*/ 	.word	0x000007f0
        /*02dc*/ 	.word	0x000000ff
        /*02e0*/ 	.word	0x00000078
        /*02e4*/ 	.short	0x0100
        /*02e6*/ 	.byte	0x08
	.zero		1


	//   ....[31]....
        /*02e8*/ 	.word	0x00000800
        /*02ec*/ 	.word	0x000000ff
        /*02f0*/ 	.word	0x00000118
        /*02f4*/ 	.short	0x0100
        /*02f6*/ 	.byte	0x08
	.zero		1


	//   ....[32]....
        /*02f8*/ 	.word	0x00000810
        /*02fc*/ 	.word	0x000000ff
        /*0300*/ 	.word	0x00000080
        /*0304*/ 	.short	0x0100
        /*0306*/ 	.byte	0x08
	.zero		1


	//   ....[33]....
        /*0308*/ 	.word	0x00000820
        /*030c*/ 	.word	0x000000ff
        /*0310*/ 	.word	0x00000120
        /*0314*/ 	.short	0x0100
        /*0316*/ 	.byte	0x08
	.zero		1


	//   ....[34]....
        /*0318*/ 	.word	0x00000830
        /*031c*/ 	.word	0x000000ff
        /*0320*/ 	.word	0x00000088
        /*0324*/ 	.short	0x0100
        /*0326*/ 	.byte	0x08
	.zero		1


	//   ....[35]....
        /*0328*/ 	.word	0x00000840
        /*032c*/ 	.word	0x000000ff
        /*0330*/ 	.word	0x00000128
        /*0334*/ 	.short	0x0100
        /*0336*/ 	.byte	0x08
	.zero		1


	//   ....[36]....
        /*0338*/ 	.word	0x00000850
        /*033c*/ 	.word	0x000000ff
        /*0340*/ 	.word	0x00000090
        /*0344*/ 	.short	0x0100
        /*0346*/ 	.byte	0x08
	.zero		1


	//   ....[37]....
        /*0348*/ 	.word	0x00000860
        /*034c*/ 	.word	0x000000ff
        /*0350*/ 	.word	0x00000130
        /*0354*/ 	.short	0x0100
        /*0356*/ 	.byte	0x08
	.zero		1


	//   ....[38]....
        /*0358*/ 	.word	0x00000870
        /*035c*/ 	.word	0x000000ff
        /*0360*/ 	.word	0x00000098
        /*0364*/ 	.short	0x0100
        /*0366*/ 	.byte	0x08
	.zero		1


	//   ....[39]....
        /*0368*/ 	.word	0x00000880
        /*036c*/ 	.word	0x000000ff
        /*0370*/ 	.word	0x00000138
        /*0374*/ 	.short	0x0100
        /*0376*/ 	.byte	0x08
	.zero		1


	//   ....[40]....
        /*0378*/ 	.word	0x000009b0
        /*037c*/ 	.word	0x000000ff
        /*0380*/ 	.word	0x00000140
        /*0384*/ 	.short	0x0100
        /*0386*/ 	.byte	0x09
	.zero		1


	//   ....[41]....
        /*0388*/ 	.word	0x000009c0
        /*038c*/ 	.word	0x000000ff
        /*0390*/ 	.word	0x00000148
        /*0394*/ 	.short	0x0100
        /*0396*/ 	.byte	0x09
	.zero		1


	//   ....[42]....
        /*0398*/ 	.word	0x00000aa0
        /*039c*/ 	.word	0x000000ff
        /*03a0*/ 	.word	0x00000150
        /*03a4*/ 	.short	0x0100
        /*03a6*/ 	.byte	0x08
	.zero		1


	//   ....[43]....
        /*03a8*/ 	.word	0x00000ab0
        /*03ac*/ 	.word	0x000000ff
        /*03b0*/ 	.word	0x00000158
        /*03b4*/ 	.short	0x0100
        /*03b6*/ 	.byte	0x08
	.zero		1


	//   ....[44]....
        /*03b8*/ 	.word	0x00000be0
        /*03bc*/ 	.word	0x000000ff
        /*03c0*/ 	.word	0x00000160
        /*03c4*/ 	.short	0x0100
        /*03c6*/ 	.byte	0x08
	.zero		1


	//   ....[45]....
        /*03c8*/ 	.word	0x00000bf0
        /*03cc*/ 	.word	0x000000ff
        /*03d0*/ 	.word	0x00000170
        /*03d4*/ 	.short	0x0100
        /*03d6*/ 	.byte	0x08
	.zero		1


	//   ....[46]....
        /*03d8*/ 	.word	0x00000c00
        /*03dc*/ 	.word	0x000000ff
        /*03e0*/ 	.word	0x00000168
        /*03e4*/ 	.short	0x0100
        /*03e6*/ 	.byte	0x08
	.zero		1


	//   ....[47]....
        /*03e8*/ 	.word	0x00000c10
        /*03ec*/ 	.word	0x000000ff
        /*03f0*/ 	.word	0x00000178
        /*03f4*/ 	.short	0x0100
        /*03f6*/ 	.byte	0x08
	.zero		1


	//   ....[48]....
        /*03f8*/ 	.word	0x00000d30
        /*03fc*/ 	.word	0x000000ff
        /*0400*/ 	.word	0x00000180
        /*0404*/ 	.short	0x0100
        /*0406*/ 	.byte	0x09
	.zero		1


	//   ....[49]....
        /*0408*/ 	.word	0x00000d40
        /*040c*/ 	.word	0x000000ff
        /*0410*/ 	.word	0x000001a0
        /*0414*/ 	.short	0x0100
        /*0416*/ 	.byte	0x09
	.zero		1


	//   ....[50]....
        /*0418*/ 	.word	0x00000d50
        /*041c*/ 	.word	0x000000ff
        /*0420*/ 	.word	0x00000188
        /*0424*/ 	.short	0x0100
        /*0426*/ 	.byte	0x09
	.zero		1


	//   ....[51]....
        /*0428*/ 	.word	0x00000d60
        /*042c*/ 	.word	0x000000ff
        /*0430*/ 	.word	0x000001a8
        /*0434*/ 	.short	0x0100
        /*0436*/ 	.byte	0x09
	.zero		1


	//   ....[52]....
        /*0438*/ 	.word	0x00000d70
        /*043c*/ 	.word	0x000000ff
        /*0440*/ 	.word	0x00000190
        /*0444*/ 	.short	0x0100
        /*0446*/ 	.byte	0x09
	.zero		1


	//   ....[53]....
        /*0448*/ 	.word	0x00000d80
        /*044c*/ 	.word	0x000000ff
        /*0450*/ 	.word	0x000001b0
        /*0454*/ 	.short	0x0100
        /*0456*/ 	.byte	0x09
	.zero		1


	//   ....[54]....
        /*0458*/ 	.word	0x00000d90
        /*045c*/ 	.word	0x000000ff
        /*0460*/ 	.word	0x00000198
        /*0464*/ 	.short	0x0100
        /*0466*/ 	.byte	0x09
	.zero		1


	//   ....[55]....
        /*0468*/ 	.word	0x00000da0
        /*046c*/ 	.word	0x000000ff
        /*0470*/ 	.word	0x000001b8
        /*0474*/ 	.short	0x0100
        /*0476*/ 	.byte	0x09
	.zero		1


	//   ....[56]....
        /*0478*/ 	.word	0x00000e90
        /*047c*/ 	.word	0x000000ff
        /*0480*/ 	.word	0x000001c0
        /*0484*/ 	.short	0x0100
        /*0486*/ 	.byte	0x08
	.zero		1


	//   ....[57]....
        /*0488*/ 	.word	0x00000ea0
        /*048c*/ 	.word	0x000000ff
        /*0490*/ 	.word	0x000001d0
        /*0494*/ 	.short	0x0100
        /*0496*/ 	.byte	0x08
	.zero		1


	//   ....[58]....
        /*0498*/ 	.word	0x00000eb0
        /*049c*/ 	.word	0x000000ff
        /*04a0*/ 	.word	0x000001c8
        /*04a4*/ 	.short	0x0100
        /*04a6*/ 	.byte	0x08
	.zero		1


	//   ....[59]....
        /*04a8*/ 	.word	0x00000ec0
        /*04ac*/ 	.word	0x000000ff
        /*04b0*/ 	.word	0x000001d8
        /*04b4*/ 	.short	0x0100
        /*04b6*/ 	.byte	0x08
	.zero		1


	//   ....[60]....
        /*04b8*/ 	.word	0x00000fb0
        /*04bc*/ 	.word	0x000000ff
        /*04c0*/ 	.word	0x000001e0
        /*04c4*/ 	.short	0x0100
        /*04c6*/ 	.byte	0x06
	.zero		1


	//   ....[61]....
        /*04c8*/ 	.word	0x000019d0
        /*04cc*/ 	.word	0x00000003
        /*04d0*/ 	.word	0x000001d0
        /*04d4*/ 	.short	0x010a
        /*04d6*/ 	.byte	0xff
	.zero		1


	//   ....[62]....
        /*04d8*/ 	.word	0x00001a00
        /*04dc*/ 	.word	0x00000003
        /*04e0*/ 	.word	0x000001c0
        /*04e4*/ 	.short	0x0101
        /*04e6*/ 	.byte	0xff
	.zero		1


	//   ....[63]....
        /*04e8*/ 	.word	0x00001b00
        /*04ec*/ 	.word	0x000000ff
        /*04f0*/ 	.word	0x000000a0
        /*04f4*/ 	.short	0x010a
        /*04f6*/ 	.byte	0x08
	.zero		1


	//   ....[64]....
        /*04f8*/ 	.word	0x00001bd0
        /*04fc*/ 	.word	0x000000ff
        /*0500*/ 	.word	0x000000a0
        /*0504*/ 	.short	0x010a
        /*0506*/ 	.byte	0x21
	.zero		1


	//   ....[65]....
        /*0508*/ 	.word	0x00001d80
        /*050c*/ 	.word	0x000000ff
        /*0510*/ 	.word	0x000000a0
        /*0514*/ 	.short	0x010a
        /*0516*/ 	.byte	0x08
	.zero		1


	//   ....[66]....
        /*0518*/ 	.word	0x00001e80
        /*051c*/ 	.word	0x000000ff
        /*0520*/ 	.word	0x00000158
        /*0524*/ 	.short	0x0101
        /*0526*/ 	.byte	0x04
	.zero		1


	//   ....[67]....
        /*0528*/ 	.word	0x00001ea0
        /*052c*/ 	.word	0x000000ff
        /*0530*/ 	.word	0x000000a0
        /*0534*/ 	.short	0x010a
        /*0536*/ 	.byte	0x08
	.zero		1


	//   ....[68]....
        /*0538*/ 	.word	0x00001f20
        /*053c*/ 	.word	0x000000ff
        /*0540*/ 	.word	0x000000a0
        /*0544*/ 	.short	0x010a
        /*0546*/ 	.byte	0x11
	.zero		1


	//   ....[69]....
        /*0548*/ 	.word	0x000020b0
        /*054c*/ 	.word	0x000000ff
        /*0550*/ 	.word	0x000000a0
        /*0554*/ 	.short	0x010a
        /*0556*/ 	.byte	0x08
	.zero		1


	//   ....[70]....
        /*0558*/ 	.word	0x00002200
        /*055c*/ 	.word	0x00000002
        /*0560*/ 	.word	0x00000160
        /*0564*/ 	.short	0x010a
        /*0566*/ 	.byte	0xff
	.zero		1


	//   ....[71]....
        /*0568*/ 	.word	0x000022c0
        /*056c*/ 	.word	0x00000002
        /*0570*/ 	.word	0x00000000
        /*0574*/ 	.short	0x0101
        /*0576*/ 	.byte	0xff
	.zero		1


	//   ....[72]....
        /*0578*/ 	.word	0x00002820
        /*057c*/ 	.word	0x000000ff
        /*0580*/ 	.word	0x00000000
        /*0584*/ 	.short	0x010a
        /*0586*/ 	.byte	0x05
	.zero		1


	//   ....[73]....
        /*0588*/ 	.word	0x000028b0
        /*058c*/ 	.word	0x000000ff
        /*0590*/ 	.word	0x00000000
        /*0594*/ 	.short	0x010a
        /*0596*/ 	.byte	0x05
	.zero		1


	//   ....[74]....
        /*0598*/ 	.word	0x00002940
        /*059c*/ 	.word	0x000000ff
        /*05a0*/ 	.word	0x00000000
        /*05a4*/ 	.short	0x010a
        /*05a6*/ 	.byte	0x05
	.zero		1


	//   ....[75]....
        /*05a8*/ 	.word	0x000029d0
        /*05ac*/ 	.word	0x000000ff
        /*05b0*/ 	.word	0x00000000
        /*05b4*/ 	.short	0x010a
        /*05b6*/ 	.byte	0x05
	.zero		1


	//   ....[76]....
        /*05b8*/ 	.word	0x00002a60
        /*05bc*/ 	.word	0x000000ff
        /*05c0*/ 	.word	0x00000000
        /*05c4*/ 	.short	0x010a
        /*05c6*/ 	.byte	0x05
	.zero		1


	//   ....[77]....
        /*05c8*/ 	.word	0x00002af0
        /*05cc*/ 	.word	0x000000ff
        /*05d0*/ 	.word	0x00000000
        /*05d4*/ 	.short	0x010a
        /*05d6*/ 	.byte	0x05
	.zero		1


	//   ....[78]....
        /*05d8*/ 	.word	0x00002b80
        /*05dc*/ 	.word	0x000000ff
        /*05e0*/ 	.word	0x00000000
        /*05e4*/ 	.short	0x010a
        /*05e6*/ 	.byte	0x05
	.zero		1


	//   ....[79]....
        /*05e8*/ 	.word	0x00002c10
        /*05ec*/ 	.word	0x000000ff
        /*05f0*/ 	.word	0x00000000
        /*05f4*/ 	.short	0x010a
        /*05f6*/ 	.byte	0x05
	.zero		1


	//   ....[80]....
        /*05f8*/ 	.word	0x00002ca0
        /*05fc*/ 	.word	0x000000ff
        /*0600*/ 	.word	0x00000000
        /*0604*/ 	.short	0x010a
        /*0606*/ 	.byte	0x05
	.zero		1


	//   ....[81]....
        /*0608*/ 	.word	0x00002d30
        /*060c*/ 	.word	0x000000ff
        /*0610*/ 	.word	0x00000000
        /*0614*/ 	.short	0x010a
        /*0616*/ 	.byte	0x05
	.zero		1


	//   ....[82]....
        /*0618*/ 	.word	0x00002dc0
        /*061c*/ 	.word	0x000000ff
        /*0620*/ 	.word	0x00000000
        /*0624*/ 	.short	0x010a
        /*0626*/ 	.byte	0x05
	.zero		1


	//   ....[83]....
        /*0628*/ 	.word	0x00002e50
        /*062c*/ 	.word	0x000000ff
        /*0630*/ 	.word	0x00000000
        /*0634*/ 	.short	0x010a
        /*0636*/ 	.byte	0x05
	.zero		1


	//   ....[84]....
        /*0638*/ 	.word	0x00002ee0
        /*063c*/ 	.word	0x000000ff
        /*0640*/ 	.word	0x00000000
        /*0644*/ 	.short	0x010a
        /*0646*/ 	.byte	0x05
	.zero		1


	//   ....[85]....
        /*0648*/ 	.word	0x00002f70
        /*064c*/ 	.word	0x000000ff
        /*0650*/ 	.word	0x00000000
        /*0654*/ 	.short	0x010a
        /*0656*/ 	.byte	0x05
	.zero		1


	//   ....[86]....
        /*0658*/ 	.word	0x00003000
        /*065c*/ 	.word	0x000000ff
        /*0660*/ 	.word	0x00000000
        /*0664*/ 	.short	0x010a
        /*0666*/ 	.byte	0x05
	.zero		1


	//   ....[87]....
        /*0668*/ 	.word	0x00003090
        /*066c*/ 	.word	0x000000ff
        /*0670*/ 	.word	0x00000000
        /*0674*/ 	.short	0x010a
        /*0676*/ 	.byte	0x05
	.zero		1


	//   ....[88]....
        /*0678*/ 	.word	0x00003120
        /*067c*/ 	.word	0x000000ff
        /*0680*/ 	.word	0x00000000
        /*0684*/ 	.short	0x010a
        /*0686*/ 	.byte	0x05
	.zero		1


	//   ....[89]....
        /*0688*/ 	.word	0x000031b0
        /*068c*/ 	.word	0x000000ff
        /*0690*/ 	.word	0x00000000
        /*0694*/ 	.short	0x010a
        /*0696*/ 	.byte	0x05
	.zero		1


	//   ....[90]....
        /*0698*/ 	.word	0x00003240
        /*069c*/ 	.word	0x000000ff
        /*06a0*/ 	.word	0x00000000
        /*06a4*/ 	.short	0x010a
        /*06a6*/ 	.byte	0x05
	.zero		1


	//   ....[91]....
        /*06a8*/ 	.word	0x000032e0
        /*06ac*/ 	.word	0x00000000
        /*06b0*/ 	.word	0x00000000
        /*06b4*/ 	.short	0x010a
        /*06b6*/ 	.byte	0xff
	.zero		1


	//   ....[92]....
        /*06b8*/ 	.word	0x00003410
        /*06bc*/ 	.word	0x00000000
        /*06c0*/ 	.word	0x000001c0
        /*06c4*/ 	.short	0x010a
        /*06c6*/ 	.byte	0xff
	.zero		1


	//   ....[93]....
        /*06c8*/ 	.word	0x00003480
        /*06cc*/ 	.word	0x00000004
        /*06d0*/ 	.word	0x00000000
        /*06d4*/ 	.short	0x0101
        /*06d6*/ 	.byte	0xff
	.zero		1


	//   ....[94]....
        /*06d8*/ 	.word	0x000034a0
        /*06dc*/ 	.word	0x000000ff
        /*06e0*/ 	.word	0x00000170
        /*06e4*/ 	.short	0x010a
        /*06e6*/ 	.byte	0x05
	.zero		1


	//   ....[95]....
        /*06e8*/ 	.word	0x000035c0
        /*06ec*/ 	.word	0x00000000
        /*06f0*/ 	.word	0x00000160
        /*06f4*/ 	.short	0x010a
        /*06f6*/ 	.byte	0xff
	.zero		1


	//   ....[96]....
        /*06f8*/ 	.word	0x000036c0
        /*06fc*/ 	.word	0x00000000
        /*0700*/ 	.word	0x00000000
        /*0704*/ 	.short	0x0101
        /*0706*/ 	.byte	0xff
	.zero		1


	//   ....[97]....
        /*0708*/ 	.word	0x00003750
        /*070c*/ 	.word	0x000000ff
        /*0710*/ 	.word	0x00000170
        /*0714*/ 	.short	0x0106
        /*0716*/ 	.byte	0x05
	.zero		1


	//   ....[98]....
        /*0718*/ 	.word	0x00003770
        /*071c*/ 	.word	0x000000ff
        /*0720*/ 	.word	0x00000170
        /*0724*/ 	.short	0x010a
        /*0726*/ 	.byte	0x05
	.zero		1


	//   ....[99]....
        /*0728*/ 	.word	0x00003800
        /*072c*/ 	.word	0x000000ff
        /*0730*/ 	.word	0x00000170
        /*0734*/ 	.short	0x0106
        /*0736*/ 	.byte	0x04
	.zero		1


	//   ....[100]....
        /*0738*/ 	.word	0x00003840
        /*073c*/ 	.word	0x00000000
        /*0740*/ 	.word	0x00000170
        /*0744*/ 	.short	0x010a
        /*0746*/ 	.byte	0xff
	.zero		1


	//   ....[101]....
        /*0748*/ 	.word	0x00003a80
        /*074c*/ 	.word	0x000000ff
        /*0750*/ 	.word	0x00000008
        /*0754*/ 	.short	0x010a
        /*0756*/ 	.byte	0x06
	.zero		1


	//   ....[102]....
        /*0758*/ 	.word	0x00003aa0
        /*075c*/ 	.word	0x000000ff
        /*0760*/ 	.word	0x00000008
        /*0764*/ 	.short	0x010a
        /*0766*/ 	.byte	0x06
	.zero		1


	//   ....[103]....
        /*0768*/ 	.word	0x00003c30
        /*076c*/ 	.word	0x000000ff
        /*0770*/ 	.word	0x00000008
        /*0774*/ 	.short	0x010a
        /*0776*/ 	.byte	0x06
	.zero		1


	//   ....[104]....
        /*0778*/ 	.word	0x00003c50
        /*077c*/ 	.word	0x000000ff
        /*0780*/ 	.word	0x00000008
        /*0784*/ 	.short	0x010a
        /*0786*/ 	.byte	0x06
	.zero		1


	//   ....[105]....
        /*0788*/ 	.word	0x00003d10
        /*078c*/ 	.word	0x000000ff
        /*0790*/ 	.word	0x00000000
        /*0794*/ 	.short	0x0101
        /*0796*/ 	.byte	0x07
	.zero		1


	//   ....[106]....
        /*0798*/ 	.word	0x00004010
        /*079c*/ 	.word	0x00000000
        /*07a0*/ 	.word	0x00000160
        /*07a4*/ 	.short	0x010a
        /*07a6*/ 	.byte	0xff
	.zero		1


	//   ....[107]....
        /*07a8*/ 	.word	0x000040d0
        /*07ac*/ 	.word	0x00000000
        /*07b0*/ 	.word	0x00000000
        /*07b4*/ 	.short	0x0101
        /*07b6*/ 	.byte	0xff
	.zero		1


	//   ....[108]....
        /*07b8*/ 	.word	0x00004190
        /*07bc*/ 	.word	0x000000ff
        /*07c0*/ 	.word	0x00000000
        /*07c4*/ 	.short	0x010a
        /*07c6*/ 	.byte	0x06
	.zero		1


	//   ....[109]....
        /*07c8*/ 	.word	0x000041a0
        /*07cc*/ 	.word	0x000000ff
        /*07d0*/ 	.word	0x000001a0
        /*07d4*/ 	.short	0x010a
        /*07d6*/ 	.byte	0x0a
	.zero		1


	//   ....[110]....
        /*07d8*/ 	.word	0x00004250
        /*07dc*/ 	.word	0x000000ff
        /*07e0*/ 	.word	0x00000000
        /*07e4*/ 	.short	0x010a
        /*07e6*/ 	.byte	0x09
	.zero		1


	//   ....[111]....
        /*07e8*/ 	.word	0x00004390
        /*07ec*/ 	.word	0x000000ff
        /*07f0*/ 	.word	0x00000000
        /*07f4*/ 	.short	0x010a
        /*07f6*/ 	.byte	0x06
	.zero		1


	//   ....[112]....
        /*07f8*/ 	.word	0x000045e0
        /*07fc*/ 	.word	0x000000ff
        /*0800*/ 	.word	0x00000000
        /*0804*/ 	.short	0x010a
        /*0806*/ 	.byte	0x07
	.zero		1


	//   ....[113]....
        /*0808*/ 	.word	0x00004670
        /*080c*/ 	.word	0x000000ff
        /*0810*/ 	.word	0x00000000
        /*0814*/ 	.short	0x010a
        /*0816*/ 	.byte	0x07
	.zero		1


	//   ....[114]....
        /*0818*/ 	.word	0x00004700
        /*081c*/ 	.word	0x000000ff
        /*0820*/ 	.word	0x00000000
        /*0824*/ 	.short	0x010a
        /*0826*/ 	.byte	0x07
	.zero		1


	//   ....[115]....
        /*0828*/ 	.word	0x000047a0
        /*082c*/ 	.word	0x00000000
        /*0830*/ 	.word	0x00000000
        /*0834*/ 	.short	0x010a
        /*0836*/ 	.byte	0xff
	.zero		1


	//   ....[116]....
        /*0838*/ 	.word	0x000047e0
        /*083c*/ 	.word	0x00000000
        /*0840*/ 	.word	0x00000000
        /*0844*/ 	.short	0x010a
        /*0846*/ 	.byte	0xff
	.zero		1


	//   ....[117]....
        /*0848*/ 	.word	0x00004850
        /*084c*/ 	.word	0x000000ff
        /*0850*/ 	.word	0x00000000
        /*0854*/ 	.short	0x0101
        /*0856*/ 	.byte	0x05
	.zero		1


	//   ....[118]....
        /*0858*/ 	.word	0x00004890
        /*085c*/ 	.word	0x000000ff
        /*0860*/ 	.word	0x000001e0
        /*0864*/ 	.short	0x010a
        /*0866*/ 	.byte	0x08
	.zero		1


	//   ....[119]....
        /*0868*/ 	.word	0x000048e0
        /*086c*/ 	.word	0x000000ff
        /*0870*/ 	.word	0x00000000
        /*0874*/ 	.short	0x0101
        /*0876*/ 	.byte	0x05
	.zero		1


	//   ....[120]....
        /*0878*/ 	.word	0x00004cf0
        /*087c*/ 	.word	0x00000000
        /*0880*/ 	.word	0x00000160
        /*0884*/ 	.short	0x010a
        /*0886*/ 	.byte	0xff
	.zero		1


	//   ....[121]....
        /*0888*/ 	.word	0x00004de0
        /*088c*/ 	.word	0x00000000
        /*0890*/ 	.word	0x00000000
        /*0894*/ 	.short	0x0101
        /*0896*/ 	.byte	0xff
	.zero		1


	//   ....[122]....
        /*0898*/ 	.word	0x00005100
        /*089c*/ 	.word	0x000000ff
        /*08a0*/ 	.word	0x00000158
        /*08a4*/ 	.short	0x010a
        /*08a6*/ 	.byte	0x06
	.zero		1


	//   ....[123]....
        /*08a8*/ 	.word	0x00005280
        /*08ac*/ 	.word	0x000000ff
        /*08b0*/ 	.word	0x00000148
        /*08b4*/ 	.short	0x010a
        /*08b6*/ 	.byte	0x06
	.zero		1


	//   ....[124]....
        /*08b8*/ 	.word	0x000055b0
        /*08bc*/ 	.word	0x000000ff
        /*08c0*/ 	.word	0x00000140
        /*08c4*/ 	.short	0x010b
        /*08c6*/ 	.byte	0x06
	.zero		1


	//   ....[125]....
        /*08c8*/ 	.word	0x000055d0
        /*08cc*/ 	.word	0x000000ff
        /*08d0*/ 	.word	0x00000000
        /*08d4*/ 	.short	0x0101
        /*08d6*/ 	.byte	0x25
	.zero		1


	//   ....[126]....
        /*08d8*/ 	.word	0x00005610
        /*08dc*/ 	.word	0x00000000
        /*08e0*/ 	.word	0x00000148
        /*08e4*/ 	.short	0x010a
        /*08e6*/ 	.byte	0xff
	.zero		1


	//   ....[127]....
        /*08e8*/ 	.word	0x00005990
        /*08ec*/ 	.word	0x00000000
        /*08f0*/ 	.word	0x00000160
        /*08f4*/ 	.short	0x010a
        /*08f6*/ 	.byte	0xff
	.zero		1


	//   ....[128]....
        /*08f8*/ 	.word	0x00005aa0
        /*08fc*/ 	.word	0x00000000
        /*0900*/ 	.word	0x00000000
        /*0904*/ 	.short	0x0101
        /*0906*/ 	.byte	0xff
	.zero		1


	//   ....[129]....
        /*0908*/ 	.word	0x00006540
        /*090c*/ 	.word	0x000000ff
        /*0910*/ 	.word	0x00000140
        /*0914*/ 	.short	0x010a
        /*0916*/ 	.byte	0x31
	.zero		1


	//   ....[130]....
        /*0918*/ 	.word	0x00006620
        /*091c*/ 	.word	0x000000f1
        /*0920*/ 	.word	0x00000180
        /*0924*/ 	.short	0x010a
        /*0926*/ 	.byte	0xff
	.zero		1


	//   ....[131]....
        /*0928*/ 	.word	0x000067b0
        /*092c*/ 	.word	0x000000ff
        /*0930*/ 	.word	0x00000140
        /*0934*/ 	.short	0x010a
        /*0936*/ 	.byte	0x31
	.zero		1


	//   ....[132]....
        /*0938*/ 	.word	0x000068b0
        /*093c*/ 	.word	0x000000ff
        /*0940*/ 	.word	0x00000000
        /*0944*/ 	.short	0x0101
        /*0946*/ 	.byte	0x04
	.zero		1


	//   ....[133]....
        /*0948*/ 	.word	0x00006910
        /*094c*/ 	.word	0x000000f1
        /*0950*/ 	.word	0x00000180
        /*0954*/ 	.short	0x010a
        /*0956*/ 	.byte	0xff
	.zero		1


	//   ....[134]....
        /*0958*/ 	.word	0x00006ee0
        /*095c*/ 	.word	0x000000f1
        /*0960*/ 	.word	0x00000000
        /*0964*/ 	.short	0x0101
        /*0966*/ 	.byte	0xff
	.zero		1


	//   ....[135]....
        /*0968*/ 	.word	0x00007d40
        /*096c*/ 	.word	0x00000003
        /*0970*/ 	.word	0x000001d0
        /*0974*/ 	.short	0x010a
        /*0976*/ 	.byte	0xff
	.zero		1


	//   ....[136]....
        /*0978*/ 	.word	0x00007da0
        /*097c*/ 	.word	0x00000002
        /*0980*/ 	.word	0x000000a0
        /*0984*/ 	.short	0x010a
        /*0986*/ 	.byte	0xff
	.zero		1


	//   ....[137]....
        /*0988*/ 	.word	0x00007e00
        /*098c*/ 	.word	0x00000002
        /*0990*/ 	.word	0x000000a0
        /*0994*/ 	.short	0x010a
        /*0996*/ 	.byte	0xff
	.zero		1


	//   ....[138]....
        /*0998*/ 	.word	0x00007e50
        /*099c*/ 	.word	0x00000002
        /*09a0*/ 	.word	0x00000160
        /*09a4*/ 	.short	0x010a
        /*09a6*/ 	.byte	0xff
	.zero		1


	//   ....[139]....
        /*09a8*/ 	.word	0x00007eb0
        /*09ac*/ 	.word	0x00000000
        /*09b0*/ 	.word	0x00000000
        /*09b4*/ 	.short	0x010a
        /*09b6*/ 	.byte	0xff
	.zero		1


	//   ....[140]....
        /*09b8*/ 	.word	0x00007f10
        /*09bc*/ 	.word	0x00000000
        /*09c0*/ 	.word	0x00000000
        /*09c4*/ 	.short	0x010a
        /*09c6*/ 	.byte	0xff
	.zero		1


	//   ....[141]....
        /*09c8*/ 	.word	0x00007f70
        /*09cc*/ 	.word	0x00000000
        /*09d0*/ 	.word	0x00000000
        /*09d4*/ 	.short	0x010a
        /*09d6*/ 	.byte	0xff
	.zero		1


	//   ....[142]....
        /*09d8*/ 	.word	0x00007fd0
        /*09dc*/ 	.word	0x00000000
        /*09e0*/ 	.word	0x00000000
        /*09e4*/ 	.short	0x010a
        /*09e6*/ 	.byte	0xff
	.zero		1


	//   ....[143]....
        /*09e8*/ 	.word	0x00008030
        /*09ec*/ 	.word	0x00000000
        /*09f0*/ 	.word	0x00000000
        /*09f4*/ 	.short	0x010a
        /*09f6*/ 	.byte	0xff
	.zero		1


	//   ....[144]....
        /*09f8*/ 	.word	0x00008090
        /*09fc*/ 	.word	0x00000000
        /*0a00*/ 	.word	0x00000000
        /*0a04*/ 	.short	0x010a
        /*0a06*/ 	.byte	0xff
	.zero		1


	//   ....[145]....
        /*0a08*/ 	.word	0x000080f0
        /*0a0c*/ 	.word	0x00000000
        /*0a10*/ 	.word	0x00000000
        /*0a14*/ 	.short	0x010a
        /*0a16*/ 	.byte	0xff
	.zero		1


	//   ....[146]....
        /*0a18*/ 	.word	0x00008150
        /*0a1c*/ 	.word	0x00000000
        /*0a20*/ 	.word	0x00000000
        /*0a24*/ 	.short	0x010a
        /*0a26*/ 	.byte	0xff
	.zero		1


	//   ....[147]....
        /*0a28*/ 	.word	0x000081b0
        /*0a2c*/ 	.word	0x00000000
        /*0a30*/ 	.word	0x00000000
        /*0a34*/ 	.short	0x010a
        /*0a36*/ 	.byte	0xff
	.zero		1


	//   ....[148]....
        /*0a38*/ 	.word	0x00008210
        /*0a3c*/ 	.word	0x00000000
        /*0a40*/ 	.word	0x00000000
        /*0a44*/ 	.short	0x010a
        /*0a46*/ 	.byte	0xff
	.zero		1


	//   ....[149]....
        /*0a48*/ 	.word	0x00008270
        /*0a4c*/ 	.word	0x00000000
        /*0a50*/ 	.word	0x00000000
        /*0a54*/ 	.short	0x010a
        /*0a56*/ 	.byte	0xff
	.zero		1


	//   ....[150]....
        /*0a58*/ 	.word	0x000082d0
        /*0a5c*/ 	.word	0x00000000
        /*0a60*/ 	.word	0x00000000
        /*0a64*/ 	.short	0x010a
        /*0a66*/ 	.byte	0xff
	.zero		1


	//   ....[151]....
        /*0a68*/ 	.word	0x00008330
        /*0a6c*/ 	.word	0x00000000
        /*0a70*/ 	.word	0x00000000
        /*0a74*/ 	.short	0x010a
        /*0a76*/ 	.byte	0xff
	.zero		1


	//   ....[152]....
        /*0a78*/ 	.word	0x00008390
        /*0a7c*/ 	.word	0x00000000
        /*0a80*/ 	.word	0x00000000
        /*0a84*/ 	.short	0x010a
        /*0a86*/ 	.byte	0xff
	.zero		1


	//   ....[153]....
        /*0a88*/ 	.word	0x000083f0
        /*0a8c*/ 	.word	0x00000000
        /*0a90*/ 	.word	0x00000000
        /*0a94*/ 	.short	0x010a
        /*0a96*/ 	.byte	0xff
	.zero		1


	//   ....[154]....
        /*0a98*/ 	.word	0x00008450
        /*0a9c*/ 	.word	0x00000000
        /*0aa0*/ 	.word	0x00000000
        /*0aa4*/ 	.short	0x010a
        /*0aa6*/ 	.byte	0xff
	.zero		1


	//   ....[155]....
        /*0aa8*/ 	.word	0x000084b0
        /*0aac*/ 	.word	0x00000000
        /*0ab0*/ 	.word	0x00000000
        /*0ab4*/ 	.short	0x010a
        /*0ab6*/ 	.byte	0xff
	.zero		1


	//   ....[156]....
        /*0ab8*/ 	.word	0x00008510
        /*0abc*/ 	.word	0x00000000
        /*0ac0*/ 	.word	0x00000000
        /*0ac4*/ 	.short	0x010a
        /*0ac6*/ 	.byte	0xff
	.zero		1


	//   ....[157]....
        /*0ac8*/ 	.word	0x00008570
        /*0acc*/ 	.word	0x00000000
        /*0ad0*/ 	.word	0x00000000
        /*0ad4*/ 	.short	0x010a
        /*0ad6*/ 	.byte	0xff
	.zero		1


	//   ....[158]....
        /*0ad8*/ 	.word	0x000085c0
        /*0adc*/ 	.word	0x00000000
        /*0ae0*/ 	.word	0x000001c0
        /*0ae4*/ 	.short	0x010a
        /*0ae6*/ 	.byte	0xff
	.zero		1


	//   ....[159]....
        /*0ae8*/ 	.word	0x00008620
        /*0aec*/ 	.word	0x00000000
        /*0af0*/ 	.word	0x00000170
        /*0af4*/ 	.short	0x010a
        /*0af6*/ 	.byte	0xff
	.zero		1


	//   ....[160]....
        /*0af8*/ 	.word	0x00008670
        /*0afc*/ 	.word	0x00000000
        /*0b00*/ 	.word	0x00000160
        /*0b04*/ 	.short	0x010a
        /*0b06*/ 	.byte	0xff
	.zero		1


	//   ....[161]....
        /*0b08*/ 	.word	0x000086d0
        /*0b0c*/ 	.word	0x00000000
        /*0b10*/ 	.word	0x00000170
        /*0b14*/ 	.short	0x010a
        /*0b16*/ 	.byte	0xff
	.zero		1


	//   ....[162]....
        /*0b18*/ 	.word	0x00008730
        /*0b1c*/ 	.word	0x00000000
        /*0b20*/ 	.word	0x00000008
        /*0b24*/ 	.short	0x010a
        /*0b26*/ 	.byte	0xff
	.zero		1


	//   ....[163]....
        /*0b28*/ 	.word	0x00008810
        /*0b2c*/ 	.word	0x00000000
        /*0b30*/ 	.word	0x00000008
        /*0b34*/ 	.short	0x010a
        /*0b36*/ 	.byte	0xff
	.zero		1


	//   ....[164]....
        /*0b38*/ 	.word	0x00008860
        /*0b3c*/ 	.word	0x00000000
        /*0b40*/ 	.word	0x00000160
        /*0b44*/ 	.short	0x010a
        /*0b46*/ 	.byte	0xff
	.zero		1


	//   ....[165]....
        /*0b48*/ 	.word	0x000088c0
        /*0b4c*/ 	.word	0x00000000
        /*0b50*/ 	.word	0x000001a0
        /*0b54*/ 	.short	0x010a
        /*0b56*/ 	.byte	0xff
	.zero		1


	//   ....[166]....
        /*0b58*/ 	.word	0x00008920
        /*0b5c*/ 	.word	0x00000000
        /*0b60*/ 	.word	0x00000000
        /*0b64*/ 	.short	0x010a
        /*0b66*/ 	.byte	0xff
	.zero		1


	//   ....[167]....
        /*0b68*/ 	.word	0x00008980
        /*0b6c*/ 	.word	0x00000000
        /*0b70*/ 	.word	0x00000000
        /*0b74*/ 	.short	0x010a
        /*0b76*/ 	.byte	0xff
	.zero		1


	//   ....[168]....
        /*0b78*/ 	.word	0x000089e0
        /*0b7c*/ 	.word	0x00000000
        /*0b80*/ 	.word	0x00000000
        /*0b84*/ 	.short	0x010a
        /*0b86*/ 	.byte	0xff
	.zero		1


	//   ....[169]....
        /*0b88*/ 	.word	0x00008a40
        /*0b8c*/ 	.word	0x00000000
        /*0b90*/ 	.word	0x00000000
        /*0b94*/ 	.short	0x010a
        /*0b96*/ 	.byte	0xff
	.zero		1


	//   ....[170]....
        /*0b98*/ 	.word	0x00008aa0
        /*0b9c*/ 	.word	0x00000000
        /*0ba0*/ 	.word	0x000001e0
        /*0ba4*/ 	.short	0x010a
        /*0ba6*/ 	.byte	0xff
	.zero		1


	//   ....[171]....
        /*0ba8*/ 	.word	0x00008af0
        /*0bac*/ 	.word	0x00000000
        /*0bb0*/ 	.word	0x00000160
        /*0bb4*/ 	.short	0x010a
        /*0bb6*/ 	.byte	0xff
	.zero		1


	//   ....[172]....
        /*0bb8*/ 	.word	0x00008b50
        /*0bbc*/ 	.word	0x00000000
        /*0bc0*/ 	.word	0x00000158
        /*0bc4*/ 	.short	0x010a
        /*0bc6*/ 	.byte	0xff
	.zero		1


	//   ....[173]....
        /*0bc8*/ 	.word	0x00008bb0
        /*0bcc*/ 	.word	0x00000003
        /*0bd0*/ 	.word	0x00000148
        /*0bd4*/ 	.short	0x010a
        /*0bd6*/ 	.byte	0xff
	.zero		1


	//   ....[174]....
        /*0bd8*/ 	.word	0x00008c00
        /*0bdc*/ 	.word	0x00000000
        /*0be0*/ 	.word	0x00000160
        /*0be4*/ 	.short	0x010a
        /*0be6*/ 	.byte	0xff
	.zero		1


	//   ....[175]....
        /*0be8*/ 	.word	0x00008c60
        /*0bec*/ 	.word	0x00000000
        /*0bf0*/ 	.word	0x00000140
        /*0bf4*/ 	.short	0x010a
        /*0bf6*/ 	.byte	0xff
	.zero		1


	//   ....[176]....
        /*0bf8*/ 	.word	0x00008cb0
        /*0bfc*/ 	.word	0x000000f1
        /*0c00*/ 	.word	0x00000180
        /*0c04*/ 	.short	0x010a
        /*0c06*/ 	.byte	0xff
	.zero		1


	//----- nvinfo : EIATTR_NUM_MBARRIERS
	.align		4
.L_47:
        /*0c08*/ 	.byte	0x03, 0x38
        /*0c0a*/ 	.short	0x003d


	//----- nvinfo : EIATTR_EXIT_INSTR_OFFSETS
	.align		4
        /*0c0c*/ 	.byte	0x04, 0x1c
        /*0c0e*/ 	.short	(.L_49 - .L_48)


	//   ....[0]....
.L_48:
        /*0c10*/ 	.word	0x00003310


	//   ....[1]....
        /*0c14*/ 	.word	0x00003810


	//   ....[2]....
        /*0c18*/ 	.word	0x00003870


	//   ....[3]....
        /*0c1c*/ 	.word	0x00004b10


	//   ....[4]....
        /*0c20*/ 	.word	0x00005640


	//   ....[5]....
        /*0c24*/ 	.word	0x00005680


	//   ....[6]....
        /*0c28*/ 	.word	0x00007d30


	//----- nvinfo : EIATTR_MAX_THREADS
	.align		4
.L_49:
        /*0c2c*/ 	.byte	0x04, 0x05
        /*0c2e*/ 	.short	(.L_51 - .L_50)
.L_50:
        /*0c30*/ 	.word	0x00000100
        /*0c34*/ 	.word	0x00000001
        /*0c38*/ 	.word	0x00000001


	//----- nvinfo : EIATTR_CRS_STACK_SIZE
	.align		4
.L_51:
        /*0c3c*/ 	.byte	0x04, 0x1e
        /*0c3e*/ 	.short	(.L_53 - .L_52)
.L_52:
        /*0c40*/ 	.word	0x00000000


	//----- nvinfo : EIATTR_CBANK_PARAM_SIZE
	.align		4
.L_53:
        /*0c44*/ 	.byte	0x03, 0x19
        /*0c46*/ 	.short	0x0800


	//----- nvinfo : EIATTR_PARAM_CBANK
	.align		4
        /*0c48*/ 	.byte	0x04, 0x0a
        /*0c4a*/ 	.short	(.L_55 - .L_54)
	.align		4
.L_54:
        /*0c4c*/ 	.word	index@(.nv.constant0._ZN7cutlass13device_kernelINS_4gemm6kernel13GemmUniversalIN4cute5tupleIJiiiiEEENS1_10collective13CollectiveMmaINS1_35MainloopSm100TmaUmmaWarpSpecializedILi20ELi2ELi4ENS5_IJNS4_1CILi2EEENSA_ILi1EEESC_EEEEENS5_IJNSA_ILi256EEENSA_ILi64EEESG_EEENS_12float_e4m3_tENS5_IJlSC_lEEESI_SJ_NS4_8TiledMMAINS4_8MMA_AtomIJNS4_10MMA_TraitsINS4_25SM100_MMA_F8F6F4_2x1SM_SSEJSI_SI_fSF_SG_NS4_17integral_constantINS4_4UMMA5MajorELSQ_0EEESR_NSO_INSP_7ScaleInELSS_0EEEST_EEEEEENS4_6LayoutINS5_IJSC_SC_SC_EEENS5_IJNSA_ILi0EEESY_SY_EEEEENS5_IJNS4_10UnderscoreES11_S11_EEEEENS4_18SM100_TMA_2SM_LOADENS4_14ComposedLayoutINS4_7SwizzleILi2ELi4ELi3EEENS4_18smem_ptr_flag_bitsILi8EEENSW_INS5_IJNSA_ILi8EEESG_EEENS5_IJSG_SC_EEEEEEEvNS4_8identityES14_S1E_vS1F_EENS_8epilogue10collective18CollectiveEpilogueINS1H_23Sm100TmaWarpSpecializedILi1ELi1ELi64ELb0ELb0EEEJNS5_IJNSA_ILi128EEESG_SG_EEENS5_IJNSW_IS1M_SC_EENSW_ISG_SC_EEEEESI_SJ_SI_SJ_NS1H_6fusion15FusionCallbacksIS1L_NS1R_17LinCombPerRowBiasISI_fSI_SI_fLi16ELNS_15FloatRoundStyleE2EEES1N_S1Q_JEEENS4_5SM1004TMEM4LOAD26SM100_TMEM_LOAD_32dp32b64xENS4_13SM90_TMA_LOADES1E_NS4_39AutoVectorizingCopyWithAssumedAlignmentILi128EEENS4_14SM90_TMA_STOREES1E_S23_S23_EEEvvEEEEvNT_6ParamsE)
        /*0c50*/ 	.short	0x0380
        /*0c52*/ 	.short	0x0800


	//----- nvinfo : EIATTR_SW_WAR
	.align		4
.L_55:
        /*0c54*/ 	.byte	0x04, 0x36
        /*0c56*/ 	.short	(.L_57 - .L_56)
.L_56:
        /*0c58*/ 	.word	0x00000008
.L_57:


//--------------------- .nv.callgraph             --------------------------
	.section	.nv.callgraph,"",@"SHT_CUDA_CALLGRAPH"
	.align	4
	.sectionentsize	8
	.align		4
        /*0000*/ 	.word	0x00000000
	.align		4
        /*0004*/ 	.word	0xffffffff
	.align		4
        /*0008*/ 	.word	index@(_ZN7cutlass13device_kernelINS_4gemm6kernel13GemmUniversalIN4cute5tupleIJiiiiEEENS1_10collective13CollectiveMmaINS1_35MainloopSm100TmaUmmaWarpSpecializedILi20ELi2ELi4ENS5_IJNS4_1CILi2EEENSA_ILi1EEESC_EEEEENS5_IJNSA_ILi256EEENSA_ILi64EEESG_EEENS_12float_e4m3_tENS5_IJlSC_lEEESI_SJ_NS4_8TiledMMAINS4_8MMA_AtomIJNS4_10MMA_TraitsINS4_25SM100_MMA_F8F6F4_2x1SM_SSEJSI_SI_fSF_SG_NS4_17integral_constantINS4_4UMMA5MajorELSQ_0EEESR_NSO_INSP_7ScaleInELSS_0EEEST_EEEEEENS4_6LayoutINS5_IJSC_SC_SC_EEENS5_IJNSA_ILi0EEESY_SY_EEEEENS5_IJNS4_10UnderscoreES11_S11_EEEEENS4_18SM100_TMA_2SM_LOADENS4_14ComposedLayoutINS4_7SwizzleILi2ELi4ELi3EEENS4_18smem_ptr_flag_bitsILi8EEENSW_INS5_IJNSA_ILi8EEESG_EEENS5_IJSG_SC_EEEEEEEvNS4_8identityES14_S1E_vS1F_EENS_8epilogue10collective18CollectiveEpilogueINS1H_23Sm100TmaWarpSpecializedILi1ELi1ELi64ELb0ELb0EEEJNS5_IJNSA_ILi128EEESG_SG_EEENS5_IJNSW_IS1M_SC_EENSW_ISG_SC_EEEEESI_SJ_SI_SJ_NS1H_6fusion15FusionCallbacksIS1L_NS1R_17LinCombPerRowBiasISI_fSI_SI_fLi16ELNS_15FloatRoundStyleE2EEES1N_S1Q_JEEENS4_5SM1004TMEM4LOAD26SM100_TMEM_LOAD_32dp32b64xENS4_13SM90_TMA_LOADES1E_NS4_39AutoVectorizingCopyWithAssumedAlignmentILi128EEENS4_14SM90_TMA_STOREES1E_S23_S23_EEEvvEEEEvNT_6ParamsE)
	.align		4
        /*000c*/ 	.word	index@(__assertfail)
	.align		4
        /*0010*/ 	.word	0x00000000
	.align		4
        /*0014*/ 	.word	0xfffffffe
	.align		4
        /*0018*/ 	.word	0x00000000
	.align		4
        /*001c*/ 	.word	0xfffffffd
	.align		4
        /*0020*/ 	.word	0x00000000
	.align		4
        /*0024*/ 	.word	0xfffffffc


//--------------------- .nv.constant4             --------------------------
	.section	.nv.constant4,"a",@progbits
	.align	8
	.align		8
.nv.constant4:
        /*0000*/ 	.dword	__assertfail
	.align		8
        /*0008*/ 	.dword	__unnamed_1
	.align		8
        /*0010*/ 	.dword	__unnamed_2
	.align		8
        /*0018*/ 	.dword	_ZN39_INTERNAL_1bb8fc0f_4_k_cu_51d5be9e_40704cuda3std3__45__cpo5beginE
	.align		8
        /*0020*/ 	.dword	_ZN39_INTERNAL_1bb8fc0f_4_k_cu_51d5be9e_40704cuda3std3__45__cpo3endE
	.align		8
        /*0028*/ 	.dword	_ZN39_INTERNAL_1bb8fc0f_4_k_cu_51d5be9e_40704cuda3std3__45__cpo6cbeginE
	.align		8
        /*0030*/ 	.dword	_ZN39_INTERNAL_1bb8fc0f_4_k_cu_51d5be9e_40704cuda3std3__45__cpo4cendE
	.align		8
        /*0038*/ 	.dword	_ZN39_INTERNAL_1bb8fc0f_4_k_cu_51d5be9e_40704cuda3std3__441_GLOBAL__N__1bb8fc0f_4_k_cu_51d5be9e_40706ignoreE
	.align		8
        /*0040*/ 	.dword	_ZN39_INTERNAL_1bb8fc0f_4_k_cu_51d5be9e_40704cuda3std3__419piecewise_constructE
	.align		8
        /*0048*/ 	.dword	_ZN39_INTERNAL_1bb8fc0f_4_k_cu_51d5be9e_40704cuda3std3__48in_placeE
	.align		8
        /*0050*/ 	.dword	_ZN39_INTERNAL_1bb8fc0f_4_k_cu_51d5be9e_40704cuda3std6ranges3__45__cpo4swapE
	.align		8
        /*0058*/ 	.dword	_ZN39_INTERNAL_1bb8fc0f_4_k_cu_51d5be9e_40704cuda3std6ranges3__45__cpo9iter_moveE
	.align		8
        /*0060*/ 	.dword	_ZN39_INTERNAL_1bb8fc0f_4_k_cu_51d5be9e_40704cute7productE
	.align		8
        /*0068*/ 	.dword	_ZN39_INTERNAL_1bb8fc0f_4_k_cu_51d5be9e_40704cute1_E
	.align		8
        /*0070*/ 	.dword	$str$25
	.align		8
        /*0078*/ 	.dword	$str$26
	.align		8
        /*0080*/ 	.dword	$str$27
	.align		8
        /*0088*/ 	.dword	$str$28


//--------------------- .text._ZN7cutlass13device_kernelINS_4gemm6kernel13GemmUniversalIN4cute5tupleIJiiiiEEENS1_10collective13CollectiveMmaINS1_35MainloopSm100TmaUmmaWarpSpecializedILi20ELi2ELi4ENS5_IJNS4_1CILi2EEENSA_ILi1EEESC_EEEEENS5_IJNSA_ILi256EEENSA_ILi64EEESG_EEENS_12float_e4m3_tENS5_IJlSC_lEEESI_SJ_NS4_8TiledMMAINS4_8MMA_AtomIJNS4_10MMA_TraitsINS4_25SM100_MMA_F8F6F4_2x1SM_SSEJSI_SI_fSF_SG_NS4_17integral_constantINS4_4UMMA5MajorELSQ_0EEESR_NSO_INSP_7ScaleInELSS_0EEEST_EEEEEENS4_6LayoutINS5_IJSC_SC_SC_EEENS5_IJNSA_ILi0EEESY_SY_EEEEENS5_IJNS4_10UnderscoreES11_S11_EEEEENS4_18SM100_TMA_2SM_LOADENS4_14ComposedLayoutINS4_7SwizzleILi2ELi4ELi3EEENS4_18smem_ptr_flag_bitsILi8EEENSW_INS5_IJNSA_ILi8EEESG_EEENS5_IJSG_SC_EEEEEEEvNS4_8identityES14_S1E_vS1F_EENS_8epilogue10collective18CollectiveEpilogueINS1H_23Sm100TmaWarpSpecializedILi1ELi1ELi64ELb0ELb0EEEJNS5_IJNSA_ILi128EEESG_SG_EEENS5_IJNSW_IS1M_SC_EENSW_ISG_SC_EEEEESI_SJ_SI_SJ_NS1H_6fusion15FusionCallbacksIS1L_NS1R_17LinCombPerRowBiasISI_fSI_SI_fLi16ELNS_15FloatRoundStyleE2EEES1N_S1Q_JEEENS4_5SM1004TMEM4LOAD26SM100_TMEM_LOAD_32dp32b64xENS4_13SM90_TMA_LOADES1E_NS4_39AutoVectorizingCopyWithAssumedAlignmentILi128EEENS4_14SM90_TMA_STOREES1E_S23_S23_EEEvvEEEEvNT_6ParamsE --------------------------
	.section	.text._ZN7cutlass13device_kernelINS_4gemm6kernel13GemmUniversalIN4cute5tupleIJiiiiEEENS1_10collective13CollectiveMmaINS1_35MainloopSm100TmaUmmaWarpSpecializedILi20ELi2ELi4ENS5_IJNS4_1CILi2EEENSA_ILi1EEESC_EEEEENS5_IJNSA_ILi256EEENSA_ILi64EEESG_EEENS_12float_e4m3_tENS5_IJlSC_lEEESI_SJ_NS4_8TiledMMAINS4_8MMA_AtomIJNS4_10MMA_TraitsINS4_25SM100_MMA_F8F6F4_2x1SM_SSEJSI_SI_fSF_SG_NS4_17integral_constantINS4_4UMMA5MajorELSQ_0EEESR_NSO_INSP_7ScaleInELSS_0EEEST_EEEEEENS4_6LayoutINS5_IJSC_SC_SC_EEENS5_IJNSA_ILi0EEESY_SY_EEEEENS5_IJNS4_10UnderscoreES11_S11_EEEEENS4_18SM100_TMA_2SM_LOADENS4_14ComposedLayoutINS4_7SwizzleILi2ELi4ELi3EEENS4_18smem_ptr_flag_bitsILi8EEENSW_INS5_IJNSA_ILi8EEESG_EEENS5_IJSG_SC_EEEEEEEvNS4_8identityES14_S1E_vS1F_EENS_8epilogue10collective18CollectiveEpilogueINS1H_23Sm100TmaWarpSpecializedILi1ELi1ELi64ELb0ELb0EEEJNS5_IJNSA_ILi128EEESG_SG_EEENS5_IJNSW_IS1M_SC_EENSW_ISG_SC_EEEEESI_SJ_SI_SJ_NS1H_6fusion15FusionCallbacksIS1L_NS1R_17LinCombPerRowBiasISI_fSI_SI_fLi16ELNS_15FloatRoundStyleE2EEES1N_S1Q_JEEENS4_5SM1004TMEM4LOAD26SM100_TMEM_LOAD_32dp32b64xENS4_13SM90_TMA_LOADES1E_NS4_39AutoVectorizingCopyWithAssumedAlignmentILi128EEENS4_14SM90_TMA_STOREES1E_S23_S23_EEEvvEEEEvNT_6ParamsE,"ax",@progbits
	.align	128
.text._ZN7cutlass13device_kernelINS_4gemm6kernel13GemmUniversalIN4cute5tupleIJiiiiEEENS1_10collective13CollectiveMmaINS1_35MainloopSm100TmaUmmaWarpSpecializedILi20ELi2ELi4ENS5_IJNS4_1CILi2EEENSA_ILi1EEESC_EEEEENS5_IJNSA_ILi256EEENSA_ILi64EEESG_EEENS_12float_e4m3_tENS5_IJlSC_lEEESI_SJ_NS4_8TiledMMAINS4_8MMA_AtomIJNS4_10MMA_TraitsINS4_25SM100_MMA_F8F6F4_2x1SM_SSEJSI_SI_fSF_SG_NS4_17integral_constantINS4_4UMMA5MajorELSQ_0EEESR_NSO_INSP_7ScaleInELSS_0EEEST_EEEEEENS4_6LayoutINS5_IJSC_SC_SC_EEENS5_IJNSA_ILi0EEESY_SY_EEEEENS5_IJNS4_10UnderscoreES11_S11_EEEEENS4_18SM100_TMA_2SM_LOADENS4_14ComposedLayoutINS4_7SwizzleILi2ELi4ELi3EEENS4_18smem_ptr_flag_bitsILi8EEENSW_INS5_IJNSA_ILi8EEESG_EEENS5_IJSG_SC_EEEEEEEvNS4_8identityES14_S1E_vS1F_EENS_8epilogue10collective18CollectiveEpilogueINS1H_23Sm100TmaWarpSpecializedILi1ELi1ELi64ELb0ELb0EEEJNS5_IJNSA_ILi128EEESG_SG_EEENS5_IJNSW_IS1M_SC_EENSW_ISG_SC_EEEEESI_SJ_SI_SJ_NS1H_6fusion15FusionCallbacksIS1L_NS1R_17LinCombPerRowBiasISI_fSI_SI_fLi16ELNS_15FloatRoundStyleE2EEES1N_S1Q_JEEENS4_5SM1004TMEM4LOAD26SM100_TMEM_LOAD_32dp32b64xENS4_13SM90_TMA_LOADES1E_NS4_39AutoVectorizingCopyWithAssumedAlignmentILi128EEENS4_14SM90_TMA_STOREES1E_S23_S23_EEEvvEEEEvNT_6ParamsE:
        .type           _ZN7cutlass13device_kernelINS_4gemm6kernel13GemmUniversalIN4cute5tupleIJiiiiEEENS1_10collective13CollectiveMmaINS1_35MainloopSm100TmaUmmaWarpSpecializedILi20ELi2ELi4ENS5_IJNS4_1CILi2EEENSA_ILi1EEESC_EEEEENS5_IJNSA_ILi256EEENSA_ILi64EEESG_EEENS_12float_e4m3_tENS5_IJlSC_lEEESI_SJ_NS4_8TiledMMAINS4_8MMA_AtomIJNS4_10MMA_TraitsINS4_25SM100_MMA_F8F6F4_2x1SM_SSEJSI_SI_fSF_SG_NS4_17integral_constantINS4_4UMMA5MajorELSQ_0EEESR_NSO_INSP_7ScaleInELSS_0EEEST_EEEEEENS4_6LayoutINS5_IJSC_SC_SC_EEENS5_IJNSA_ILi0EEESY_SY_EEEEENS5_IJNS4_10UnderscoreES11_S11_EEEEENS4_18SM100_TMA_2SM_LOADENS4_14ComposedLayoutINS4_7SwizzleILi2ELi4ELi3EEENS4_18smem_ptr_flag_bitsILi8EEENSW_INS5_IJNSA_ILi8EEESG_EEENS5_IJSG_SC_EEEEEEEvNS4_8identityES14_S1E_vS1F_EENS_8epilogue10collective18CollectiveEpilogueINS1H_23Sm100TmaWarpSpecializedILi1ELi1ELi64ELb0ELb0EEEJNS5_IJNSA_ILi128EEESG_SG_EEENS5_IJNSW_IS1M_SC_EENSW_ISG_SC_EEEEESI_SJ_SI_SJ_NS1H_6fusion15FusionCallbacksIS1L_NS1R_17LinCombPerRowBiasISI_fSI_SI_fLi16ELNS_15FloatRoundStyleE2EEES1N_S1Q_JEEENS4_5SM1004TMEM4LOAD26SM100_TMEM_LOAD_32dp32b64xENS4_13SM90_TMA_LOADES1E_NS4_39AutoVectorizingCopyWithAssumedAlignmentILi128EEENS4_14SM90_TMA_STOREES1E_S23_S23_EEEvvEEEEvNT_6ParamsE,@function
        .size           _ZN7cutlass13device_kernelINS_4gemm6kernel13GemmUniversalIN4cute5tupleIJiiiiEEENS1_10collective13CollectiveMmaINS1_35MainloopSm100TmaUmmaWarpSpecializedILi20ELi2ELi4ENS5_IJNS4_1CILi2EEENSA_ILi1EEESC_EEEEENS5_IJNSA_ILi256EEENSA_ILi64EEESG_EEENS_12float_e4m3_tENS5_IJlSC_lEEESI_SJ_NS4_8TiledMMAINS4_8MMA_AtomIJNS4_10MMA_TraitsINS4_25SM100_MMA_F8F6F4_2x1SM_SSEJSI_SI_fSF_SG_NS4_17integral_constantINS4_4UMMA5MajorELSQ_0EEESR_NSO_INSP_7ScaleInELSS_0EEEST_EEEEEENS4_6LayoutINS5_IJSC_SC_SC_EEENS5_IJNSA_ILi0EEESY_SY_EEEEENS5_IJNS4_10UnderscoreES11_S11_EEEEENS4_18SM100_TMA_2SM_LOADENS4_14ComposedLayoutINS4_7SwizzleILi2ELi4ELi3EEENS4_18smem_ptr_flag_bitsILi8EEENSW_INS5_IJNSA_ILi8EEESG_EEENS5_IJSG_SC_EEEEEEEvNS4_8identityES14_S1E_vS1F_EENS_8epilogue10collective18CollectiveEpilogueINS1H_23Sm100TmaWarpSpecializedILi1ELi1ELi64ELb0ELb0EEEJNS5_IJNSA_ILi128EEESG_SG_EEENS5_IJNSW_IS1M_SC_EENSW_ISG_SC_EEEEESI_SJ_SI_SJ_NS1H_6fusion15FusionCallbacksIS1L_NS1R_17LinCombPerRowBiasISI_fSI_SI_fLi16ELNS_15FloatRoundStyleE2EEES1N_S1Q_JEEENS4_5SM1004TMEM4LOAD26SM100_TMEM_LOAD_32dp32b64xENS4_13SM90_TMA_LOADES1E_NS4_39AutoVectorizingCopyWithAssumedAlignmentILi128EEENS4_14SM90_TMA_STOREES1E_S23_S23_EEEvvEEEEvNT_6ParamsE,(.L_x_199 - _ZN7cutlass13device_kernelINS_4gemm6kernel13GemmUniversalIN4cute5tupleIJiiiiEEENS1_10collective13CollectiveMmaINS1_35MainloopSm100TmaUmmaWarpSpecializedILi20ELi2ELi4ENS5_IJNS4_1CILi2EEENSA_ILi1EEESC_EEEEENS5_IJNSA_ILi256EEENSA_ILi64EEESG_EEENS_12float_e4m3_tENS5_IJlSC_lEEESI_SJ_NS4_8TiledMMAINS4_8MMA_AtomIJNS4_10MMA_TraitsINS4_25SM100_MMA_F8F6F4_2x1SM_SSEJSI_SI_fSF_SG_NS4_17integral_constantINS4_4UMMA5MajorELSQ_0EEESR_NSO_INSP_7ScaleInELSS_0EEEST_EEEEEENS4_6LayoutINS5_IJSC_SC_SC_EEENS5_IJNSA_ILi0EEESY_SY_EEEEENS5_IJNS4_10UnderscoreES11_S11_EEEEENS4_18SM100_TMA_2SM_LOADENS4_14ComposedLayoutINS4_7SwizzleILi2ELi4ELi3EEENS4_18smem_ptr_flag_bitsILi8EEENSW_INS5_IJNSA_ILi8EEESG_EEENS5_IJSG_SC_EEEEEEEvNS4_8identityES14_S1E_vS1F_EENS_8epilogue10collective18CollectiveEpilogueINS1H_23Sm100TmaWarpSpecializedILi1ELi1ELi64ELb0ELb0EEEJNS5_IJNSA_ILi128EEESG_SG_EEENS5_IJNSW_IS1M_SC_EENSW_ISG_SC_EEEEESI_SJ_SI_SJ_NS1H_6fusion15FusionCallbacksIS1L_NS1R_17LinCombPerRowBiasISI_fSI_SI_fLi16ELNS_15FloatRoundStyleE2EEES1N_S1Q_JEEENS4_5SM1004TMEM4LOAD26SM100_TMEM_LOAD_32dp32b64xENS4_13SM90_TMA_LOADES1E_NS4_39AutoVectorizingCopyWithAssumedAlignmentILi128EEENS4_14SM90_TMA_STOREES1E_S23_S23_EEEvvEEEEvNT_6ParamsE)
        .other          _ZN7cutlass13device_kernelINS_4gemm6kernel13GemmUniversalIN4cute5tupleIJiiiiEEENS1_10collective13CollectiveMmaINS1_35MainloopSm100TmaUmmaWarpSpecializedILi20ELi2ELi4ENS5_IJNS4_1CILi2EEENSA_ILi1EEESC_EEEEENS5_IJNSA_ILi256EEENSA_ILi64EEESG_EEENS_12float_e4m3_tENS5_IJlSC_lEEESI_SJ_NS4_8TiledMMAINS4_8MMA_AtomIJNS4_10MMA_TraitsINS4_25SM100_MMA_F8F6F4_2x1SM_SSEJSI_SI_fSF_SG_NS4_17integral_constantINS4_4UMMA5MajorELSQ_0EEESR_NSO_INSP_7ScaleInELSS_0EEEST_EEEEEENS4_6LayoutINS5_IJSC_SC_SC_EEENS5_IJNSA_ILi0EEESY_SY_EEEEENS5_IJNS4_10UnderscoreES11_S11_EEEEENS4_18SM100_TMA_2SM_LOADENS4_14ComposedLayoutINS4_7SwizzleILi2ELi4ELi3EEENS4_18smem_ptr_flag_bitsILi8EEENSW_INS5_IJNSA_ILi8EEESG_EEENS5_IJSG_SC_EEEEEEEvNS4_8identityES14_S1E_vS1F_EENS_8epilogue10collective18CollectiveEpilogueINS1H_23Sm100TmaWarpSpecializedILi1ELi1ELi64ELb0ELb0EEEJNS5_IJNSA_ILi128EEESG_SG_EEENS5_IJNSW_IS1M_SC_EENSW_ISG_SC_EEEEESI_SJ_SI_SJ_NS1H_6fusion15FusionCallbacksIS1L_NS1R_17LinCombPerRowBiasISI_fSI_SI_fLi16ELNS_15FloatRoundStyleE2EEES1N_S1Q_JEEENS4_5SM1004TMEM4LOAD26SM100_TMEM_LOAD_32dp32b64xENS4_13SM90_TMA_LOADES1E_NS4_39AutoVectorizingCopyWithAssumedAlignmentILi128EEENS4_14SM90_TMA_STOREES1E_S23_S23_EEEvvEEEEvNT_6ParamsE,@"STO_CUDA_ENTRY STV_DEFAULT"
_ZN7cutlass13device_kernelINS_4gemm6kernel13GemmUniversalIN4cute5tupleIJiiiiEEENS1_10collective13CollectiveMmaINS1_35MainloopSm100TmaUmmaWarpSpecializedILi20ELi2ELi4ENS5_IJNS4_1CILi2EEENSA_ILi1EEESC_EEEEENS5_IJNSA_ILi256EEENSA_ILi64EEESG_EEENS_12float_e4m3_tENS5_IJlSC_lEEESI_SJ_NS4_8TiledMMAINS4_8MMA_AtomIJNS4_10MMA_TraitsINS4_25SM100_MMA_F8F6F4_2x1SM_SSEJSI_SI_fSF_SG_NS4_17integral_constantINS4_4UMMA5MajorELSQ_0EEESR_NSO_INSP_7ScaleInELSS_0EEEST_EEEEEENS4_6LayoutINS5_IJSC_SC_SC_EEENS5_IJNSA_ILi0EEESY_SY_EEEEENS5_IJNS4_10UnderscoreES11_S11_EEEEENS4_18SM100_TMA_2SM_LOADENS4_14ComposedLayoutINS4_7SwizzleILi2ELi4ELi3EEENS4_18smem_ptr_flag_bitsILi8EEENSW_INS5_IJNSA_ILi8EEESG_EEENS5_IJSG_SC_EEEEEEEvNS4_8identityES14_S1E_vS1F_EENS_8epilogue10collective18CollectiveEpilogueINS1H_23Sm100TmaWarpSpecializedILi1ELi1ELi64ELb0ELb0EEEJNS5_IJNSA_ILi128EEESG_SG_EEENS5_IJNSW_IS1M_SC_EENSW_ISG_SC_EEEEESI_SJ_SI_SJ_NS1H_6fusion15FusionCallbacksIS1L_NS1R_17LinCombPerRowBiasISI_fSI_SI_fLi16ELNS_15FloatRoundStyleE2EEES1N_S1Q_JEEENS4_5SM1004TMEM4LOAD26SM100_TMEM_LOAD_32dp32b64xENS4_13SM90_TMA_LOADES1E_NS4_39AutoVectorizingCopyWithAssumedAlignmentILi128EEENS4_14SM90_TMA_STOREES1E_S23_S23_EEEvvEEEEvNT_6ParamsE:
[----:B------:R-:W1:Y:S01]  /*0000*/  LDC R1, c[0x0][0x37c] ;  /* 0x0000df00ff017b82 */ /* 0x000e620000000800 */
[----:B------:R-:W2:Y:S01]  /*0010*/  S2R R0, SR_TID.X ;  /* 0x0000000000007919 */ /* 0x000ea20000002100 */
[----:B------:R-:W3:Y:S06]  /*0020*/  LDCU.64 UR6, c[0x0][0x890] ;  /* 0x00011200ff0677ac */ /* 0x000eec0008000a00 */
[----:B------:R-:W4:Y:S01]  /*0030*/  S2UR UR37, SR_CgaCtaId ;  /* 0x00000000002579c3 */ /* 0x000f220000008800 */
[----:B------:R-:W-:Y:S02]  /*0040*/  PRMT R215, RZ, 0x7610, R215 ;  /* 0x00007610ffd77816 */ /* 0x000fe400000000d7 */
[----:B------:R-:W-:Y:S01]  /*0050*/  ELECT P1, URZ, PT ;  /* 0x0000000000ff782f */ /* 0x000fe20003820000 */
[----:B------:R-:W1:Y:S01]  /*0060*/  LDCU.64 UR46, c[0x0][0x358] ;  /* 0x00006b00ff2e77ac */ /* 0x000e620008000a00 */
[----:B---3--:R-:W-:-:S04]  /*0070*/  UISETP.NE.U32.AND UP0, UPT, UR6, URZ, UPT ;  /* 0x000000ff0600728c */ /* 0x008fc8000bf05070 */
[----:B------:R-:W-:Y:S02]  /*0080*/  UISETP.NE.AND.EX UP0, UPT, UR7, URZ, UPT, UP0 ;  /* 0x000000ff0700728c */ /* 0x000fe4000bf05300 */
[----:B----4-:R-:W-:Y:S02]  /*0090*/  ULOP3.LUT UR5, UR37, 0x1, URZ, 0xc0, !UPT ;  /* 0x0000000125057892 */ /* 0x010fe4000f8ec0ff */
[----:B------:R-:W-:Y:S01]  /*00a0*/  ULOP3.LUT UR4, UR37, 0x1, URZ, 0x3c, !UPT ;  /* 0x0000000125047892 */ /* 0x000fe2000f8e3cff */
[----:B--2---:R-:W-:-:S05]  /*00b0*/  SHF.R.U32.HI R225, RZ, 0x5, R0 ;  /* 0x00000005ffe17819 */ /* 0x004fca0000011600 */
[----:B------:R-:W2:Y:S02]  /*00c0*/  SHFL.IDX PT, R2, R225, RZ, 0x1f ;  /* 0x00001fffe1027589 */ /* 0x000ea400000e0000 */
[----:B--2---:R-:W-:Y:S01]  /*00d0*/  R2UR UR10, R2 ;  /* 0x00000000020a72ca */ /* 0x004fe200000e0000 */
[----:B-1----:R-:W-:-:S14]  /*00e0*/  BRA.U UP0, `(.L_x_0) ;  /* 0x00000001002c7547 */ /* 0x002fdc000b800000 */
[----:B------:R-:W1:Y:S02]  /*00f0*/  LDCU.64 UR8, c[0x0][0x888] ;  /* 0x00011100ff0877ac */ /* 0x000e640008000a00 */
[----:B-1----:R-:W-:-:S04]  /*0100*/  UISETP.NE.U32.AND UP0, UPT, UR8, URZ, UPT ;  /* 0x000000ff0800728c */ /* 0x002fc8000bf05070 */
[----:B------:R-:W-:-:S09]  /*0110*/  UISETP.NE.AND.EX UP0, UPT, UR9, URZ, UPT, UP0 ;  /* 0x000000ff0900728c */ /* 0x000fd2000bf05300 */
[----:B------:R-:W-:Y:S05]  /*0120*/  BRA.U !UP0, `(.L_x_1) ;  /* 0x0000000108107547 */ /* 0x000fea000b800000 */
[----:B------:R-:W1:Y:S02]  /*0130*/  LDC.64 R2, c[0x0][0x888] ;  /* 0x00022200ff027b82 */ /* 0x000e640000000a00 */
[----:B-1----:R1:W5:Y:S01]  /*0140*/  LDG.E R141, desc[UR46][R2.64] ;  /* 0x0000002e028d7981 */ /* 0x002362000c1e1900 */
[----:B------:R-:W-:Y:S01]  /*0150*/  HFMA2 R215, -RZ, RZ, 0, 5.9604644775390625e-08 ;  /* 0x00000001ffd77431 */ /* 0x000fe200000001ff */
[----:B------:R-:W-:Y:S05]  /*0160*/  BRA `(.L_x_0) ;  /* 0x00000000000c7947 */ /* 0x000fea0003800000 */
.L_x_1:
[----:B------:R-:W1:Y:S01]  /*0170*/  LDCU UR8, c[0x0][0x880] ;  /* 0x00011000ff0877ac */ /* 0x000e620008000800 */
[----:B------:R-:W-:Y:S01]  /*0180*/  HFMA2 R215, -RZ, RZ, 0, 5.9604644775390625e-08 ;  /* 0x00000001ffd77431 */ /* 0x000fe200000001ff */
[----:B-1----:R-:W-:-:S07]  /*0190*/  MOV R141, UR8 ;  /* 0x00000008008d7c02 */ /* 0x002fce0008000f00 */
.L_x_0:
[----:B------:R-:W2:Y:S02]  /*01a0*/  LDCU.64 UR8, c[0x0][0x8b0] ;  /* 0x00011600ff0877ac */ /* 0x000ea40008000a00 */
[----:B--2---:R-:W-:-:S04]  /*01b0*/  UISETP.NE.U32.AND UP0, UPT, UR8, URZ, UPT ;  /* 0x000000ff0800728c */ /* 0x004fc8000bf05070 */
[----:B------:R-:W-:-:S09]  /*01c0*/  UISETP.NE.AND.EX UP0, UPT, UR9, URZ, UPT, UP0 ;  /* 0x000000ff0900728c */ /* 0x000fd2000bf05300 */
[----:B------:R-:W-:Y:S05]  /*01d0*/  BRA.U UP0, `(.L_x_2) ;  /* 0x0000000100247547 */ /* 0x000fea000b800000 */
[----:B------:R-:W2:Y:S02]  /*01e0*/  LDCU.64 UR8, c[0x0][0x8a8] ;  /* 0x00011500ff0877ac */ /* 0x000ea40008000a00 */
[----:B--2---:R-:W-:-:S04]  /*01f0*/  UISETP.NE.U32.AND UP0, UPT, UR8, URZ, UPT ;  /* 0x000000ff0800728c */ /* 0x004fc8000bf05070 */
[----:B------:R-:W-:-:S09]  /*0200*/  UISETP.NE.AND.EX UP0, UPT, UR9, URZ, UPT, UP0 ;  /* 0x000000ff0900728c */ /* 0x000fd2000bf05300 */
[----:B------:R-:W-:Y:S05]  /*0210*/  BRA.U !UP0, `(.L_x_3) ;  /* 0x00000001080c7547 */ /* 0x000fea000b800000 */
[----:B-1----:R-:W1:Y:S02]  /*0220*/  LDC.64 R2, c[0x0][0x8a8] ;  /* 0x00022a00ff027b82 */ /* 0x002e640000000a00 */
[----:B-1----:R2:W5:Y:S01]  /*0230*/  LDG.E R139, desc[UR46][R2.64] ;  /* 0x0000002e028b7981 */ /* 0x002562000c1e1900 */
[----:B------:R-:W-:Y:S05]  /*0240*/  BRA `(.L_x_2) ;  /* 0x0000000000087947 */ /* 0x000fea0003800000 */
.L_x_3:
[----:B------:R-:W2:Y:S02]  /*0250*/  LDCU UR8, c[0x0][0x8a0] ;  /* 0x00011400ff0877ac */ /* 0x000ea40008000800 */
[----:B--2---:R-:W-:Y:S02]  /*0260*/  MOV R139, UR8 ;  /* 0x00000008008b7c02 */ /* 0x004fe40008000f00 */
.L_x_2:
[----:B-12---:R-:W-:Y:S01]  /*0270*/  IMAD.U32 R2, RZ, RZ, UR10 ;  /* 0x0000000aff027e24 */ /* 0x006fe2000f8e00ff */
[----:B------:R-:W-:Y:S04]  /*0280*/  BSSY.RECONVERGENT B0, `(.L_x_4) ;  /* 0x000000c000007945 */ /* 0x000fe80003800200 */
[C---:B------:R-:W-:Y:S02]  /*0290*/  ISETP.NE.OR P2, PT, R2.reuse, 0x1, !P1 ;  /* 0x000000010200780c */ /* 0x040fe40004f45670 */
[----:B------:R-:W-:-:S11]  /*02a0*/  ISETP.NE.OR P0, PT, R2, 0x3, !P1 ;  /* 0x000000030200780c */ /* 0x000fd60004f05670 */
[----:B------:R-:W-:Y:S05]  /*02b0*/  @P2 BRA `(.L_x_5) ;  /* 0x0000000000202947 */ /* 0x000fea0003800000 */
[----:B------:R-:W1:Y:S02]  /*02c0*/  LDCU.64 UR8, c[0x0][0x348] ;  /* 0x00006900ff0877ac */ /* 0x000e640008000a00 */
[----:B-1----:R-:W-:Y:S02]  /*02d0*/  UIADD3 UR12, UP1, UPT, UR8, 0x80, URZ ;  /* 0x00000080080c7890 */ /* 0x002fe4000ff3e0ff */
[----:B------:R-:W-:Y:S02]  /*02e0*/  UIADD3 UR8, UP0, UPT, UR8, 0x180, URZ ;  /* 0x0000018008087890 */ /* 0x000fe4000ff1e0ff */
[----:B------:R-:W-:Y:S02]  /*02f0*/  UIADD3.X UR13, UPT, UPT, URZ, UR9, URZ, UP1, !UPT ;  /* 0x00000009ff0d7290 */ /* 0x000fe40008ffe4ff */
[----:B------:R-:W-:-:S07]  /*0300*/  UIADD3.X UR9, UPT, UPT, URZ, UR9, URZ, UP0, !UPT ;  /* 0x00000009ff097290 */ /* 0x000fce00087fe4ff */
[----:B------:R1:W-:Y:S02]  /*0310*/  UTMACCTL.PF [UR12] ;  /* 0x000000000c0079b9 */ /* 0x0003e40008040000 */
[----:B------:R1:W-:Y:S02]  /*0320*/  UTMACCTL.PF [UR8] ;  /* 0x00000000080079b9 */ /* 0x0003e40008040000 */
[----:B-1----:R-:W-:Y:S01]  /*0330*/  NOP ;  /* 0x0000000000007918 */ /* 0x002fe20000000000 */
.L_x_5:
[----:B------:R-:W-:Y:S05]  /*0340*/  BSYNC.RECONVERGENT B0 ;  /* 0x0000000000007941 */ /* 0x000fea0003800200 */
.L_x_4:
[----:B------:R-:W-:Y:S04]  /*0350*/  BSSY.RECONVERGENT B0, `(.L_x_6) ;  /* 0x000000a000007945 */ /* 0x000fe80003800200 */
        /* <DEDUP_REMOVED lines=9> */
.L_x_7:
[----:B------:R-:W-:Y:S05]  /*03f0*/  BSYNC.RECONVERGENT B0 ;  /* 0x0000000000007941 */ /* 0x000fea0003800200 */
.L_x_6:
[----:B------:R-:W1:Y:S01]  /*0400*/  LDCU.64 UR8, c[0x0][0x888] ;  /* 0x00011100ff0877ac */ /* 0x000e620008000a00 */
[----:B------:R-:W-:Y:S02]  /*0410*/  UISETP.EQ.U32.AND UP1, UPT, UR6, URZ, UPT ;  /* 0x000000ff0600728c */ /* 0x000fe4000bf22070 */
[----:B------:R-:W-:Y:S02]  /*0420*/  UPLOP3.LUT UP5, UPT, UPT, UPT, UPT, 0x80, 0x8 ;  /* 0x000000000008789c */ /* 0x000fe40003faf070 */
[----:B-1----:R-:W-:-:S04]  /*0430*/  UISETP.NE.U32.AND UP0, UPT, UR8, URZ, UPT ;  /* 0x000000ff0800728c */ /* 0x002fc8000bf05070 */
[----:B------:R-:W-:-:S04]  /*0440*/  UISETP.NE.AND.EX UP0, UPT, UR9, URZ, UPT, UP0 ;  /* 0x000000ff0900728c */ /* 0x000fc8000bf05300 */
[----:B------:R-:W-:-:S04]  /*0450*/  UISETP.EQ.OR.EX UP2, UPT, UR7, URZ, !UP0, UP1 ;  /* 0x000000ff0700728c */ /* 0x000fc8000c742710 */
[----:B------:R-:W-:-:S05]  /*0460*/  UP2UR UR51, UPR, URZ, 0x4 ;  /* 0x00000004ff337883 */ /* 0x000fca0008000000 */
[----:B------:R-:W-:Y:S07]  /*0470*/  BRA.U !UP2, `(.L_x_8) ;  /* 0x000000010a207547 */ /* 0x000fee000b800000 */
[----:B------:R-:W-:Y:S01]  /*0480*/  UISETP.NE.U32.AND UP2, UPT, UR6, URZ, UPT ;  /* 0x000000ff0600728c */ /* 0x000fe2000bf45070 */
[----:B-----5:R-:W-:Y:S01]  /*0490*/  FSETP.NEU.AND P0, PT, R141, RZ, PT ;  /* 0x000000ff8d00720b */ /* 0x020fe20003f0d000 */
[----:B------:R-:W-:Y:S02]  /*04a0*/  USEL UR6, URZ, 0xffffffff, UP0 ;  /* 0xffffffffff067887 */ /* 0x000fe40008000000 */
[----:B------:R-:W-:-:S10]  /*04b0*/  UISETP.NE.AND.EX UP2, UPT, UR7, URZ, UPT, UP2 ;  /* 0x000000ff0700728c */ /* 0x000fd4000bf45320 */
[----:B------:R-:W-:Y:S01]  /*04c0*/  VOTEU.ANY UP1, P0 ;  /* 0x0000000000ff7886 */ /* 0x000fe20000020100 */
[----:B------:R-:W-:-:S04]  /*04d0*/  @!UP2 USEL UR6, URZ, 0xffffffff, UP1 ;  /* 0xffffffffff06a887 */ /* 0x000fc80008800000 */
[----:B------:R-:W-:-:S04]  /*04e0*/  ULOP3.LUT UR6, UR6, 0x1, URZ, 0xc0, !UPT ;  /* 0x0000000106067892 */ /* 0x000fc8000f8ec0ff */
[----:B------:R-:W-:-:S11]  /*04f0*/  UISETP.NE.U32.AND UP5, UPT, UR6, 0x1, UPT ;  /* 0x000000010600788c */ /* 0x000fd6000bfa5070 */
.L_x_8:
[----:B------:R-:W1:Y:S01]  /*0500*/  SHFL.IDX PT, R2, R225, RZ, 0x1f ;  /* 0x00001fffe1027589 */ /* 0x000e6200000e0000 */
[----:B------:R-:W-:-:S04]  /*0510*/  UISETP.NE.AND UP1, UPT, UR10, 0x2, UPT ;  /* 0x000000020a00788c */ /* 0x000fc8000bf25270 */
[----:B------:R-:W-:Y:S02]  /*0520*/  UISETP.EQ.AND UP2, UPT, UR5, URZ, !UP1 ;  /* 0x000000ff0500728c */ /* 0x000fe4000cf42270 */
[----:B------:R-:W-:-:S04]  /*0530*/  USEL UR7, URZ, 0x1, UP1 ;  /* 0x00000001ff077887 */ /* 0x000fc80008800000 */
[----:B------:R-:W-:Y:S02]  /*0540*/  PLOP3.LUT P5, PT, P1, PT, UP2, 0x80, 0x8 ;  /* 0x000000000008781c */ /* 0x000fe40000faf028 */
[----:B-1----:R-:W-:-:S13]  /*0550*/  ISETP.NE.AND P0, PT, R2, RZ, PT ;  /* 0x000000ff0200720c */ /* 0x002fda0003f05270 */
[----:B------:R-:W-:Y:S05]  /*0560*/  @P0 BRA `(.L_x_9) ;  /* 0x0000000000d00947 */ /* 0x000fea0003800000 */
[----:B------:R-:W-:Y:S01]  /*0570*/  ELECT P0, URZ, PT ;  /* 0x0000000000ff782f */ /* 0x000fe20003800000 */
[----:B------:R-:W-:-:S12]  /*0580*/  BSSY.RECONVERGENT B0, `(.L_x_9) ;  /* 0x0000032000007945 */ /* 0x000fd80003800200 */
[----:B------:R-:W-:Y:S05]  /*0590*/  @!P0 BRA `(.L_x_10) ;  /* 0x0000000000c08947 */ /* 0x000fea0003800000 */
[----:B------:R-:W-:Y:S01]  /*05a0*/  UMOV UR8, 0x400 ;  /* 0x0000040000087882 */ /* 0x000fe20000000000 */
[----:B------:R-:W-:Y:S01]  /*05b0*/  UMOV UR6, 0x1 ;  /* 0x0000000100067882 */ /* 0x000fe20000000000 */
[----:B------:R-:W-:Y:S02]  /*05c0*/  ULEA UR8, UR37, UR8, 0x18 ;  /* 0x0000000825087291 */ /* 0x000fe4000f8ec0ff */
[----:B------:R-:W-:-:S04]  /*05d0*/  UIADD3 UR12, UPT, UPT, -UR6, 0x100000, URZ ;  /* 0x00100000060c7890 */ /* 0x000fc8000fffe1ff */
[----:B------:R-:W-:Y:S02]  /*05e0*/  USHF.L.U32 UR13, UR12, 0xb, URZ ;  /* 0x0000000b0c0d7899 */ /* 0x000fe400080006ff */
[----:B------:R-:W-:Y:S01]  /*05f0*/  USHF.L.U32 UR12, UR12, 0x1, URZ ;  /* 0x000000010c0c7899 */ /* 0x000fe200080006ff */
[----:B------:R-:W1:Y:S11]  /*0600*/  FENCE.VIEW.ASYNC.S ;  /* 0x00000000000073c6 */ /* 0x000e760000000000 */
[----:B-1----:R1:W2:Y:S01]  /*0610*/  SYNCS.EXCH.64 URZ, [UR8], UR12 ;  /* 0x0000000c08ff75b2 */ /* 0x0022a20008000100 */
[----:B------:R1:W3:Y:S01]  /*0620*/  SYNCS.EXCH.64 URZ, [UR8+0xa0], UR12 ;  /* 0x0000a00c08ff75b2 */ /* 0x0002e20008000100 */
[----:B------:R1:W4:Y:S01]  /*0630*/  SYNCS.EXCH.64 URZ, [UR8+0x8], UR12 ;  /* 0x0000080c08ff75b2 */ /* 0x0003220008000100 */
[----:B------:R1:W1:Y:S01]  /*0640*/  SYNCS.EXCH.64 URZ, [UR8+0xa8], UR12 ;  /* 0x0000a80c08ff75b2 */ /* 0x0002620008000100 */
        /* <DEDUP_REMOVED lines=36> */
[----:B--234-:R-:W-:Y:S01]  /*0890*/  NOP ;  /* 0x0000000000007918 */ /* 0x01cfe20000000000 */
.L_x_10:
[----:B-1----:R-:W-:Y:S05]  /*08a0*/  BSYNC.RECONVERGENT B0 ;  /* 0x0000000000007941 */ /* 0x002fea0003800200 */
.L_x_9:
[----:B------:R-:W1:Y:S01]  /*08b0*/  SHFL.IDX PT, R2, R225, RZ, 0x1f ;  /* 0x00001fffe1027589 */ /* 0x000e6200000e0000 */
[----:B------:R-:W-:Y:S01]  /*08c0*/  NOP ;  /* 0x0000000000007918 */ /* 0x000fe20000000000 */
[----:B-1----:R-:W-:-:S13]  /*08d0*/  ISETP.NE.AND P0, PT, R2, 0x1, PT ;  /* 0x000000010200780c */ /* 0x002fda0003f05270 */
[----:B------:R-:W-:Y:S05]  /*08e0*/  @P0 BRA `(.L_x_11) ;  /* 0x00000000003c0947 */ /* 0x000fea0003800000 */
[----:B------:R-:W-:Y:S01]  /*08f0*/  UMOV UR9, 0x400 ;  /* 0x0000040000097882 */ /* 0x000fe20000000000 */
[----:B------:R-:W-:Y:S01]  /*0900*/  UMOV UR8, 0x20 ;  /* 0x0000002000087882 */ /* 0x000fe20000000000 */
[----:B------:R-:W-:Y:S01]  /*0910*/  UMOV UR6, 0x80 ;  /* 0x0000008000067882 */ /* 0x000fe20000000000 */
[----:B------:R-:W-:Y:S02]  /*0920*/  ULEA UR9, UR37, UR9, 0x18 ;  /* 0x0000000925097291 */ /* 0x000fe4000f8ec0ff */
[----:B------:R-:W-:-:S04]  /*0930*/  UIADD3 UR12, UPT, UPT, -UR8, 0x100000, URZ ;  /* 0x00100000080c7890 */ /* 0x000fc8000fffe1ff */
[----:B------:R-:W-:Y:S02]  /*0940*/  USHF.L.U32 UR13, UR12, 0xb, URZ ;  /* 0x0000000b0c0d7899 */ /* 0x000fe400080006ff */
[----:B------:R-:W-:Y:S02]  /*0950*/  USHF.L.U32 UR12, UR12, 0x1, URZ ;  /* 0x000000010c0c7899 */ /* 0x000fe400080006ff */
[----:B------:R-:W-:-:S04]  /*0960*/  UIADD3 UR14, UPT, UPT, -UR6, 0x100000, URZ ;  /* 0x00100000060e7890 */ /* 0x000fc8000fffe1ff */
[----:B------:R-:W-:Y:S02]  /*0970*/  USHF.L.U32 UR15, UR14, 0xb, URZ ;  /* 0x0000000b0e0f7899 */ /* 0x000fe400080006ff */
[----:B------:R-:W-:Y:S01]  /*0980*/  USHF.L.U32 UR14, UR14, 0x1, URZ ;  /* 0x000000010e0e7899 */ /* 0x000fe200080006ff */
[----:B------:R-:W-:Y:S01]  /*0990*/  ELECT P0, URZ, PT ;  /* 0x0000000000ff782f */ /* 0x000fe20003800000 */
[----:B------:R-:W1:Y:S02]  /*09a0*/  FENCE.VIEW.ASYNC.S ;  /* 0x00000000000073c6 */ /* 0x000e640000000000 */
[----:B-1----:R1:W2:Y:S08]  /*09b0*/  SYNCS.EXCH.64 URZ, [UR9+0x140], UR12 ;  /* 0x0001400c09ff75b2 */ /* 0x0022b00008000100 */
[----:B------:R1:W3:Y:S01]  /*09c0*/  SYNCS.EXCH.64 URZ, [UR9+0x148], UR14 ;  /* 0x0001480e09ff75b2 */ /* 0x0002e20008000100 */
[----:B------:R-:W-:Y:S01]  /*09d0*/  NOP ;  /* 0x0000000000007918 */ /* 0x000fe20000000000 */
.L_x_11:
[----:B------:R-:W4:Y:S01]  /*09e0*/  SHFL.IDX PT, R2, R225, RZ, 0x1f ;  /* 0x00001fffe1027589 */ /* 0x000f2200000e0000 */
[----:B------:R-:W-:Y:S01]  /*09f0*/  NOP ;  /* 0x0000000000007918 */ /* 0x000fe20000000000 */
[----:B----4-:R-:W-:-:S13]  /*0a00*/  ISETP.NE.AND P0, PT, R2, 0x3, PT ;  /* 0x000000030200780c */ /* 0x010fda0003f05270 */
[----:B------:R-:W-:Y:S05]  /*0a10*/  @P0 BRA `(.L_x_12) ;  /* 0x00000000002c0947 */ /* 0x000fea0003800000 */
[----:B------:R-:W-:Y:S01]  /*0a20*/  UMOV UR8, 0x400 ;  /* 0x0000040000087882 */ /* 0x000fe20000000000 */
[----:B------:R-:W-:Y:S01]  /*0a30*/  UMOV UR6, 0x20 ;  /* 0x0000002000067882 */ /* 0x000fe20000000000 */
[----:B------:R-:W-:Y:S02]  /*0a40*/  ULEA UR8, UR37, UR8, 0x18 ;  /* 0x0000000825087291 */ /* 0x000fe4000f8ec0ff */
[----:B-1----:R-:W-:-:S04]  /*0a50*/  UIADD3 UR12, UPT, UPT, -UR6, 0x100000, URZ ;  /* 0x00100000060c7890 */ /* 0x002fc8000fffe1ff */
[----:B------:R-:W-:Y:S02]  /*0a60*/  USHF.L.U32 UR13, UR12, 0xb, URZ ;  /* 0x0000000b0c0d7899 */ /* 0x000fe400080006ff */
[----:B------:R-:W-:Y:S01]  /*0a70*/  USHF.L.U32 UR12, UR12, 0x1, URZ ;  /* 0x000000010c0c7899 */ /* 0x000fe200080006ff */
[----:B------:R-:W-:Y:S01]  /*0a80*/  ELECT P0, URZ, PT ;  /* 0x0000000000ff782f */ /* 0x000fe20003800000 */
[----:B------:R-:W1:Y:S10]  /*0a90*/  FENCE.VIEW.ASYNC.S ;  /* 0x00000000000073c6 */ /* 0x000e740000000000 */
[----:B-1----:R4:W1:Y:S01]  /*0aa0*/  SYNCS.EXCH.64 URZ, [UR8+0x150], UR12 ;  /* 0x0001500c08ff75b2 */ /* 0x0028620008000100 */
[----:B------:R4:W1:Y:S02]  /*0ab0*/  SYNCS.EXCH.64 URZ, [UR8+0x158], UR12 ;  /* 0x0001580c08ff75b2 */ /* 0x0008640008000100 */
[----:B----4-:R-:W-:Y:S01]  /*0ac0*/  NOP ;  /* 0x0000000000007918 */ /* 0x010fe20000000000 */
.L_x_12:
[----:B------:R-:W4:Y:S01]  /*0ad0*/  SHFL.IDX PT, R2, R225, RZ, 0x1f ;  /* 0x00001fffe1027589 */ /* 0x000f2200000e0000 */
[----:B------:R-:W-:Y:S01]  /*0ae0*/  NOP ;  /* 0x0000000000007918 */ /* 0x000fe20000000000 */
[----:B----4-:R-:W-:-:S13]  /*0af0*/  ISETP.NE.AND P0, PT, R2, 0x4, PT ;  /* 0x000000040200780c */ /* 0x010fda0003f05270 */
[----:B------:R-:W-:Y:S05]  /*0b00*/  @P0 BRA `(.L_x_13) ;  /* 0x0000000000480947 */ /* 0x000fea0003800000 */
[----:B-1----:R-:W-:Y:S01]  /*0b10*/  UMOV UR9, 0x1e0 ;  /* 0x000001e000097882 */ /* 0x002fe20000000000 */
[----:B------:R-:W-:Y:S01]  /*0b20*/  UMOV UR8, 0x400 ;  /* 0x0000040000087882 */ /* 0x000fe20000000000 */
[----:B------:R-:W-:Y:S01]  /*0b30*/  USEL UR9, UR9, 0x1a0, UP5 ;  /* 0x000001a009097887 */ /* 0x000fe2000a800000 */
        /* <DEDUP_REMOVED lines=10> */
[----:B-1----:R4:W1:Y:S08]  /*0be0*/  SYNCS.EXCH.64 URZ, [UR8+0x160], UR12 ;  /* 0x0001600c08ff75b2 */ /* 0x0028700008000100 */
[----:B------:R4:W1:Y:S01]  /*0bf0*/  SYNCS.EXCH.64 URZ, [UR8+0x170], UR14 ;  /* 0x0001700e08ff75b2 */ /* 0x0008620008000100 */
[----:B------:R4:W1:Y:S01]  /*0c00*/  SYNCS.EXCH.64 URZ, [UR8+0x168], UR12 ;  /* 0x0001680c08ff75b2 */ /* 0x0008620008000100 */
[----:B------:R4:W1:Y:S02]  /*0c10*/  SYNCS.EXCH.64 URZ, [UR8+0x178], UR14 ;  /* 0x0001780e08ff75b2 */ /* 0x0008640008000100 */
[----:B----4-:R-:W-:Y:S01]  /*0c20*/  NOP ;  /* 0x0000000000007918 */ /* 0x010fe20000000000 */
.L_x_13:
[----:B------:R-:W4:Y:S01]  /*0c30*/  SHFL.IDX PT, R2, R225, RZ, 0x1f ;  /* 0x00001fffe1027589 */ /* 0x000f2200000e0000 */
[----:B------:R-:W-:Y:S01]  /*0c40*/  NOP ;  /* 0x0000000000007918 */ /* 0x000fe20000000000 */
[----:B----4-:R-:W-:-:S13]  /*0c50*/  ISETP.NE.AND P0, PT, R2, 0x5, PT ;  /* 0x000000050200780c */ /* 0x010fda0003f05270 */
[----:B------:R-:W-:Y:S05]  /*0c60*/  @P0 BRA `(.L_x_14) ;  /* 0x0000000000540947 */ /* 0x000fea0003800000 */
[----:B-1----:R-:W-:Y:S01]  /*0c70*/  UMOV UR9, 0x400 ;  /* 0x0000040000097882 */ /* 0x002fe20000000000 */
        /* <DEDUP_REMOVED lines=14> */
[----:B------:R4:W1:Y:S01]  /*0d60*/  SYNCS.EXCH.64 URZ, [UR9+0x1a8], UR14 ;  /* 0x0001a80e09ff75b2 */ /* 0x0008620008000100 */
[----:B------:R4:W1:Y:S01]  /*0d70*/  SYNCS.EXCH.64 URZ, [UR9+0x190], UR12 ;  /* 0x0001900c09ff75b2 */ /* 0x0008620008000100 */
[----:B------:R4:W1:Y:S01]  /*0d80*/  SYNCS.EXCH.64 URZ, [UR9+0x1b0], UR14 ;  /* 0x0001b00e09ff75b2 */ /* 0x0008620008000100 */
[----:B------:R4:W1:Y:S01]  /*0d90*/  SYNCS.EXCH.64 URZ, [UR9+0x198], UR12 ;  /* 0x0001980c09ff75b2 */ /* 0x0008620008000100 */
[----:B------:R4:W1:Y:S02]  /*0da0*/  SYNCS.EXCH.64 URZ, [UR9+0x1b8], UR14 ;  /* 0x0001b80e09ff75b2 */ /* 0x0008640008000100 */
[----:B----4-:R-:W-:Y:S01]  /*0db0*/  NOP ;  /* 0x0000000000007918 */ /* 0x010fe20000000000 */
.L_x_14:
[----:B------:R-:W4:Y:S01]  /*0dc0*/  SHFL.IDX PT, R2, R225, RZ, 0x1f ;  /* 0x00001fffe1027589 */ /* 0x000f2200000e0000 */
[----:B------:R-:W-:Y:S01]  /*0dd0*/  ISETP.NE.OR P1, PT, RZ, UR10, !P1 ;  /* 0x0000000aff007c0c */ /* 0x000fe2000cf25670 */
        /* <DEDUP_REMOVED lines=12> */
[----:B------:R4:W1:Y:S01]  /*0ea0*/  SYNCS.EXCH.64 URZ, [UR8+0x1d0], UR12 ;  /* 0x0001d00c08ff75b2 */ /* 0x0008620008000100 */
[----:B------:R4:W1:Y:S01]  /*0eb0*/  SYNCS.EXCH.64 URZ, [UR8+0x1c8], UR12 ;  /* 0x0001c80c08ff75b2 */ /* 0x0008620008000100 */
[----:B------:R4:W1:Y:S02]  /*0ec0*/  SYNCS.EXCH.64 URZ, [UR8+0x1d8], UR12 ;  /* 0x0001d80c08ff75b2 */ /* 0x0008640008000100 */
[----:B----4-:R-:W-:Y:S01]  /*0ed0*/  NOP ;  /* 0x0000000000007918 */ /* 0x010fe20000000000 */
.L_x_15:
[----:B------:R-:W-:Y:S01]  /*0ee0*/  VOTEU.ALL UP1, P1 ;  /* 0x0000000000ff7886 */ /* 0x000fe20000820000 */
[----:B------:R-:W4:Y:S01]  /*0ef0*/  LDCU UR8, c[0x0][0x36c] ;  /* 0x00006d80ff0877ac */ /* 0x000f220008000800 */
[----:B------:R-:W-:Y:S01]  /*0f00*/  NOP ;  /* 0x0000000000007918 */ /* 0x000fe20000000000 */
[----:B------:R-:W-:Y:S01]  /*0f10*/  LOP3.LUT R11, R0, 0x1f, RZ, 0xc0, !PT ;  /* 0x0000001f000b7812 */ /* 0x000fe200078ec0ff */
[----:B-1----:R-:W-:Y:S01]  /*0f20*/  UMOV UR12, 0x20 ;  /* 0x00000020000c7882 */ /* 0x002fe20000000000 */
[----:B------:R-:W-:Y:S01]  /*0f30*/  @!UP1 UMOV UR6, 0x400 ;  /* 0x0000040000069882 */ /* 0x000fe20000000000 */
[----:B------:R-:W-:-:S04]  /*0f40*/  @!UP1 UIADD3 UR12, UPT, UPT, -UR12, 0x100000, URZ ;  /* 0x001000000c0c9890 */ /* 0x000fc8000fffe1ff */
[----:B------:R-:W-:Y:S02]  /*0f50*/  @!UP1 USHF.L.U32 UR13, UR12, 0xb, URZ ;  /* 0x0000000b0c0d9899 */ /* 0x000fe400080006ff */
[----:B------:R-:W-:Y:S02]  /*0f60*/  @!UP1 USHF.L.U32 UR12, UR12, 0x1, URZ ;  /* 0x000000010c0c9899 */ /* 0x000fe400080006ff */
[----:B------:R-:W-:Y:S01]  /*0f70*/  @!UP1 ULEA UR6, UR37, UR6, 0x18 ;  /* 0x0000000625069291 */ /* 0x000fe2000f8ec0ff */
[----:B------:R-:W-:Y:S01]  /*0f80*/  VOTEU.ALL UP1, P1 ;  /* 0x0000000000ff7886 */ /* 0x000fe20000820000 */
[----:B------:R-:W-:Y:S01]  /*0f90*/  UISETP.NE.AND UP4, UPT, UR10, URZ, UPT ;  /* 0x000000ff0a00728c */ /* 0x000fe2000bf85270 */
[----:B------:R-:W1:Y:S09]  /*0fa0*/  FENCE.VIEW.ASYNC.S ;  /* 0x00000000000073c6 */ /* 0x000e720000000000 */
[----:B-1----:R1:W1:Y:S01]  /*0fb0*/  @!UP1 SYNCS.EXCH.64 URZ, [UR6+0x1e0], UR12 ;  /* 0x0001e00c06ff95b2 */ /* 0x0022620008000100 */
[----:B----4-:R-:W-:-:S09]  /*0fc0*/  UISETP.EQ.U32.AND UP1, UPT, UR8, 0x1, UPT ;  /* 0x000000010800788c */ /* 0x010fd2000bf22070 */
[----:B------:R-:W-:Y:S05]  /*0fd0*/  BRA.U !UP1, `(.L_x_16) ;  /* 0x0000000109087547 */ /* 0x000fea000b800000 */
[----:B-123--:R-:W-:Y:S01]  /*0fe0*/  UCGABAR_ARV ;  /* 0x00000000000079c7 */ /* 0x00efe20008000000 */
[----:B------:R-:W-:Y:S05]  /*0ff0*/  BRA `(.L_x_17) ;  /* 0x0000000000047947 */ /* 0x000fea0003800000 */
.L_x_16:
[----:B-123--:R-:W-:Y:S01]  /*1000*/  NOP ;  /* 0x0000000000007918 */ /* 0x00efe20000000000 */
.L_x_17:
[----:B------:R-:W1:Y:S01]  /*1010*/  S2R R20, SR_CTAID.Y ;  /* 0x0000000000147919 */ /* 0x000e620000002600 */
[----:B------:R-:W-:-:S05]  /*1020*/  CS2R.32 R214, SR_CgaSize ;  /* 0x0000000000d67805 */ /* 0x000fca0000008a00 */
[----:B------:R-:W-:-:S05]  /*1030*/  IMAD R214, R214, -0xa0, RZ ;  /* 0xffffff60d6d67824 */ /* 0x000fca00078e02ff */
[----:B------:R-:W-:-:S14]  /*1040*/  R2UR UR6, R214 ;  /* 0x00000000d60672ca */ /* 0x000fdc00000e0000 */
[----:B------:R-:W2:Y:S01]  /*1050*/  LDCU UR6, c[0x0][UR6+0x2b4] ;  /* 0x00005680060677ac */ /* 0x000ea20008000800 */
[----:B------:R-:W3:Y:S01]  /*1060*/  LDC R10, c[0x0][0xb24] ;  /* 0x0002c900ff0a7b82 */ /* 0x000ee20000000800 */
[----:B------:R-:W-:Y:S01]  /*1070*/  PRMT R9, RZ, 0x7610, R9 ;  /* 0x00007610ff097816 */ /* 0x000fe20000000009 */
[----:B------:R-:W4:Y:S01]  /*1080*/  S2R R13, SR_CTAID.X ;  /* 0x00000000000d7919 */ /* 0x000f220000002500 */
[----:B------:R-:W-:-:S05]  /*1090*/  CS2R.32 R214, SR_CgaSize ;  /* 0x0000000000d67805 */ /* 0x000fca0000008a00 */
[----:B------:R-:W-:-:S05]  /*10a0*/  IMAD R214, R214, -0xa0, RZ ;  /* 0xffffff60d6d67824 */ /* 0x000fca00078e02ff */
[----:B------:R-:W-:-:S14]  /*10b0*/  R2UR UR8, R214 ;  /* 0x00000000d60872ca */ /* 0x000fdc00000e0000 */
[----:B------:R-:W2:Y:S01]  /*10c0*/  LDCU UR8, c[0x0][UR8+0x2b0] ;  /* 0x00005600080877ac */ /* 0x000ea20008000800 */
[----:B------:R-:W-:Y:S01]  /*10d0*/  PRMT R8, RZ, 0x7610, R8 ;  /* 0x00007610ff087816 */ /* 0x000fe20000000008 */
[----:B------:R-:W-:Y:S01]  /*10e0*/  UISETP.NE.AND UP2, UPT, UR10, 0x2, UPT ;  /* 0x000000020a00788c */ /* 0x000fe2000bf45270 */
[----:B------:R-:W-:-:S05]  /*10f0*/  CS2R.32 R3, SR_CgaSize ;  /* 0x0000000000037805 */ /* 0x000fca0000008a00 */
[----:B------:R-:W-:-:S06]  /*1100*/  IMAD R3, R3, -0xa0, RZ ;  /* 0xffffff6003037824 */ /* 0x000fcc00078e02ff */
[----:B------:R-:W2:Y:S01]  /*1110*/  LDC R3, c[0x0][R3+0x2a0] ;  /* 0x0000a80003037b82 */ /* 0x000ea20000000800 */
[----:B------:R-:W-:-:S05]  /*1120*/  CS2R.32 R2, SR_CgaSize ;  /* 0x0000000000027805 */ /* 0x000fca0000008a00 */
[----:B------:R-:W-:-:S06]  /*1130*/  IMAD R2, R2, -0xa0, RZ ;  /* 0xffffff6002027824 */ /* 0x000fcc00078e02ff */
[----:B------:R-:W2:Y:S08]  /*1140*/  LDC R2, c[0x0][R2+0x2a4] ;  /* 0x0000a90002027b82 */ /* 0x000eb00000000800 */
[----:B------:R-:W2:Y:S01]  /*1150*/  LDC R134, c[0x0][0xb24] ;  /* 0x0002c900ff867b82 */ /* 0x000ea20000000800 */
[----:B---3--:R-:W-:Y:S02]  /*1160*/  ISETP.GE.AND P0, PT, R10, 0x1, PT ;  /* 0x000000010a00780c */ /* 0x008fe40003f06270 */
[----:B-1----:R-:W-:-:S05]  /*1170*/  I2FP.F32.U32 R4, R20 ;  /* 0x0000001400047245 */ /* 0x002fca0000201000 */
[----:B------:R-:W1:Y:S01]  /*1180*/  S2UR UR36, SR_CTAID.Z ;  /* 0x00000000002479c3 */ /* 0x000e620000002700 */
[----:B----4-:R-:W-:Y:S01]  /*1190*/  I2FP.F32.U32 R5, R13 ;  /* 0x0000000d00057245 */ /* 0x010fe20000201000 */
[----:B--2---:R-:W-:Y:S01]  /*11a0*/  FMUL R4, R4, UR6 ;  /* 0x0000000604047c20 */ /* 0x004fe20008400000 */
[----:B------:R-:W2:Y:S01]  /*11b0*/  LDCU UR6, c[0x0][0xb30] ;  /* 0x00016600ff0677ac */ /* 0x000ea20008000800 */
[----:B------:R-:W-:Y:S02]  /*11c0*/  IMAD.MOV.U32 R21, RZ, RZ, R13 ;  /* 0x000000ffff157224 */ /* 0x000fe400078e000d */
[----:B------:R-:W-:Y:S01]  /*11d0*/  FMUL R5, R5, UR8 ;  /* 0x0000000805057c20 */ /* 0x000fe20008400000 */
[----:B------:R-:W3:Y:S08]  /*11e0*/  F2I.U32.TRUNC.NTZ R203, R4 ;  /* 0x0000000400cb7305 */ /* 0x000ef0000020f000 */
[----:B------:R-:W4:Y:S01]  /*11f0*/  F2I.U32.TRUNC.NTZ R214, R5 ;  /* 0x0000000500d67305 */ /* 0x000f22000020f000 */
[----:B--2---:R-:W-:Y:S01]  /*1200*/  UISETP.NE.AND UP3, UPT, UR6, 0x1, UPT ;  /* 0x000000010600788c */ /* 0x004fe2000bf65270 */
[----:B---3--:R-:W-:-:S05]  /*1210*/  IADD3 R203, PT, PT, -R203, RZ, RZ ;  /* 0x000000ffcbcb7210 */ /* 0x008fca0007ffe1ff */
[----:B------:R-:W-:Y:S02]  /*1220*/  IMAD R203, R2, R203, R20 ;  /* 0x000000cb02cb7224 */ /* 0x000fe400078e0214 */
[----:B----4-:R-:W-:-:S04]  /*1230*/  IMAD.MOV R214, RZ, RZ, -R214 ;  /* 0x000000ffffd67224 */ /* 0x010fc800078e0ad6 */
[----:B------:R-:W-:Y:S01]  /*1240*/  IMAD R214, R3, R214, R13 ;  /* 0x000000d603d67224 */ /* 0x000fe200078e020d */
[----:B-1----:R-:W-:Y:S06]  /*1250*/  BRA.U UP4, `(.L_x_18) ;  /* 0x0000000104287547 */ /* 0x002fec000b800000 */
[----:B------:R-:W-:Y:S01]  /*1260*/  ISETP.NE.AND P1, PT, R203, RZ, PT ;  /* 0x000000ffcb00720c */ /* 0x000fe20003f25270 */
[----:B------:R-:W-:Y:S01]  /*1270*/  IMAD.MOV.U32 R2, RZ, RZ, 0x3 ;  /* 0x00000003ff027424 */ /* 0x000fe200078e00ff */
[C---:B------:R-:W-:Y:S02]  /*1280*/  LOP3.LUT R3, R214.reuse, 0xfffffffe, RZ, 0xc0, !PT ;  /* 0xfffffffed6037812 */ /* 0x040fe400078ec0ff */
[----:B------:R-:W-:Y:S02]  /*1290*/  ISETP.LT.U32.OR P1, PT, R214, 0x2, !P1 ;  /* 0x00000002d600780c */ /* 0x000fe40004f21470 */
[----:B------:R-:W-:Y:S02]  /*12a0*/  SHF.L.U32 R2, R2, R3, RZ ;  /* 0x0000000302027219 */ /* 0x000fe400000006ff */
[----:B------:R-:W-:Y:S02]  /*12b0*/  SEL R5, RZ, 0x1, !P1 ;  /* 0x00000001ff057807 */ /* 0x000fe40004800000 */
[----:B------:R-:W-:-:S02]  /*12c0*/  SEL R4, RZ, 0x2, !P1 ;  /* 0x00000002ff047807 */ /* 0x000fc40004800000 */
[----:B------:R-:W-:-:S03]  /*12d0*/  PRMT R8, R2, 0x7610, R8 ;  /* 0x0000761002087816 */ /* 0x000fc60000000008 */
[----:B------:R-:W-:-:S05]  /*12e0*/  IMAD.IADD R4, R5, 0x1, R4 ;  /* 0x0000000105047824 */ /* 0x000fca00078e0204 */
[----:B------:R-:W-:Y:S02]  /*12f0*/  PRMT R9, R4, 0x7610, R9 ;  /* 0x0000761004097816 */ /* 0x000fe40000000009 */
.L_x_18:
[----:B------:R-:W-:Y:S05]  /*1300*/  @!P0 BRA `(.L_x_19) ;  /* 0x0000000000b88947 */ /* 0x000fea0003800000 */
[----:B------:R-:W1:Y:S01]  /*1310*/  LDC.64 R4, c[0x0][0xb18] ;  /* 0x0002c600ff047b82 */ /* 0x000e620000000a00 */
[----:B------:R-:W-:-:S07]  /*1320*/  ISETP.NE.AND P0, PT, R10, 0x1, PT ;  /* 0x000000010a00780c */ /* 0x000fce0003f05270 */
[----:B------:R-:W2:Y:S08]  /*1330*/  LDC R14, c[0x0][0xb0c] ;  /* 0x0002c300ff0e7b82 */ /* 0x000eb00000000800 */
[----:B------:R-:W3:Y:S08]  /*1340*/  LDC R17, c[0x0][0x370] ;  /* 0x0000dc00ff117b82 */ /* 0x000ef00000000800 */
[----:B------:R-:W4:Y:S01]  /*1350*/  LDC R15, c[0x0][0x374] ;  /* 0x0000dd00ff0f7b82 */ /* 0x000f220000000800 */
[----:B-1----:R-:W-:-:S07]  /*1360*/  ISETP.NE.AND P1, PT, R4, 0x1, PT ;  /* 0x000000010400780c */ /* 0x002fce0003f25270 */
[----:B------:R-:W3:Y:S01]  /*1370*/  LDC.64 R6, c[0x0][0xb10] ;  /* 0x0002c400ff067b82 */ /* 0x000ee20000000a00 */
[----:B--2---:R-:W-:-:S07]  /*1380*/  ISETP.NE.AND P2, PT, R14, 0x1, PT ;  /* 0x000000010e00780c */ /* 0x004fce0003f45270 */
[----:B------:R-:W1:Y:S08]  /*1390*/  LDC R12, c[0x0][0xb20] ;  /* 0x0002c800ff0c7b82 */ /* 0x000e700000000800 */
[----:B------:R-:W2:Y:S01]  /*13a0*/  LDC.64 R2, c[0x0][0xb28] ;  /* 0x0002ca00ff027b82 */ /* 0x000ea20000000a00 */
[----:B----4-:R-:W-:-:S04]  /*13b0*/  IMAD.HI.U32 R19, R15, R5, RZ ;  /* 0x000000050f137227 */ /* 0x010fc800078e00ff */
[----:B------:R-:W-:-:S04]  /*13c0*/  IMAD.HI.U32 R5, R20, R5, RZ ;  /* 0x0000000514057227 */ /* 0x000fc800078e00ff */
[----:B---3--:R-:W-:-:S04]  /*13d0*/  IMAD.HI.U32 R16, R17, R6, RZ ;  /* 0x0000000611107227 */ /* 0x008fc800078e00ff */
[----:B------:R-:W-:Y:S01]  /*13e0*/  IMAD.HI.U32 R18, R13, R6, RZ ;  /* 0x000000060d127227 */ /* 0x000fe200078e00ff */
[-C--:B------:R-:W-:Y:S02]  /*13f0*/  @P2 SHF.R.U32.HI R17, RZ, R7.reuse, R16 ;  /* 0x00000007ff112219 */ /* 0x080fe40000011610 */
[-C--:B-1----:R-:W-:Y:S02]  /*1400*/  @P1 SHF.R.U32.HI R15, RZ, R12.reuse, R19 ;  /* 0x0000000cff0f1219 */ /* 0x082fe40000011613 */
[----:B------:R-:W-:Y:S02]  /*1410*/  SHF.R.U32.HI R5, RZ, R12, R5 ;  /* 0x0000000cff057219 */ /* 0x000fe40000011605 */
[----:B------:R-:W-:Y:S02]  /*1420*/  SHF.R.U32.HI R18, RZ, R7, R18 ;  /* 0x00000007ff127219 */ /* 0x000fe40000011612 */
[----:B------:R-:W-:Y:S01]  /*1430*/  SEL R5, R20, R5, !P1 ;  /* 0x0000000514057207 */ /* 0x000fe20004800000 */
[----:B--2---:R-:W-:Y:S01]  /*1440*/  IMAD.HI.U32 R16, R15, R2, RZ ;  /* 0x000000020f107227 */ /* 0x004fe200078e00ff */
[----:B------:R-:W-:-:S02]  /*1450*/  SEL R21, R13, R18, !P2 ;  /* 0x000000120d157207 */ /* 0x000fc40005000000 */
[----:B------:R-:W-:Y:S01]  /*1460*/  IADD3 R7, PT, PT, -R5, RZ, RZ ;  /* 0x000000ff05077210 */ /* 0x000fe20007ffe1ff */
[----:B------:R-:W-:Y:S01]  /*1470*/  IMAD.HI.U32 R6, R17, R2, RZ ;  /* 0x0000000211067227 */ /* 0x000fe200078e00ff */
[----:B------:R-:W-:-:S03]  /*1480*/  @P0 SHF.R.U32.HI R15, RZ, R3, R16 ;  /* 0x00000003ff0f0219 */ /* 0x000fc60000011610 */
[----:B------:R-:W-:Y:S01]  /*1490*/  IMAD R7, R4, R7, R20 ;  /* 0x0000000704077224 */ /* 0x000fe200078e0214 */
[----:B------:R-:W-:Y:S01]  /*14a0*/  @P0 SHF.R.U32.HI R17, RZ, R3, R6 ;  /* 0x00000003ff110219 */ /* 0x000fe20000011606 */
[----:B------:R-:W-:-:S04]  /*14b0*/  IMAD R15, R15, R10, RZ ;  /* 0x0000000a0f0f7224 */ /* 0x000fc800078e02ff */
[----:B------:R-:W-:Y:S01]  /*14c0*/  IMAD R6, R17, R10, RZ ;  /* 0x0000000a11067224 */ /* 0x000fe200078e02ff */
[----:B------:R-:W-:-:S04]  /*14d0*/  ISETP.GE.AND P1, PT, R5, R15, PT ;  /* 0x0000000f0500720c */ /* 0x000fc80003f26270 */
[----:B------:R-:W-:Y:S01]  /*14e0*/  ISETP.GE.OR P1, PT, R21, R6, P1 ;  /* 0x000000061500720c */ /* 0x000fe20000f26670 */
[----:B------:R-:W-:-:S05]  /*14f0*/  IMAD.HI.U32 R6, R5, R2, RZ ;  /* 0x0000000205067227 */ /* 0x000fca00078e00ff */
[----:B------:R-:W-:-:S04]  /*1500*/  SHF.R.U32.HI R6, RZ, R3, R6 ;  /* 0x00000003ff067219 */ /* 0x000fc80000011606 */
[----:B------:R-:W-:-:S03]  /*1510*/  SEL R6, R5, R6, !P0 ;  /* 0x0000000605067207 */ /* 0x000fc60004000000 */
[----:B------:R-:W-:Y:S01]  /*1520*/  @!P1 IMAD.HI.U32 R12, R21, R2, RZ ;  /* 0x00000002150c9227 */ /* 0x000fe200078e00ff */
[----:B------:R-:W-:-:S04]  /*1530*/  IADD3 R2, PT, PT, -R6, RZ, RZ ;  /* 0x000000ff06027210 */ /* 0x000fc80007ffe1ff */
[----:B------:R-:W-:Y:S01]  /*1540*/  @!P1 SHF.R.U32.HI R12, RZ, R3, R12 ;  /* 0x00000003ff0c9219 */ /* 0x000fe2000001160c */
[----:B------:R-:W-:-:S03]  /*1550*/  IMAD R2, R10, R2, R5 ;  /* 0x000000020a027224 */ /* 0x000fc600078e0205 */
[----:B------:R-:W-:-:S05]  /*1560*/  @!P1 SEL R3, R21, R12, !P0 ;  /* 0x0000000c15039207 */ /* 0x000fca0004000000 */
[--C-:B------:R-:W-:Y:S02]  /*1570*/  @!P1 IMAD.IADD R6, R6, 0x1, -R3.reuse ;  /* 0x0000000106069824 */ /* 0x100fe400078e0a03 */
[----:B------:R-:W-:Y:S01]  /*1580*/  @!P1 IMAD R3, R2, R17, R3 ;  /* 0x0000001102039224 */ /* 0x000fe200078e0203 */
[----:B------:R-:W-:Y:S01]  /*1590*/  IADD3 R2, PT, PT, -R21, RZ, RZ ;  /* 0x000000ff15027210 */ /* 0x000fe20007ffe1ff */
[----:B------:R-:W-:Y:S02]  /*15a0*/  @!P1 IMAD R5, R6, R10, R21 ;  /* 0x0000000a06059224 */ /* 0x000fe400078e0215 */
[----:B------:R-:W-:Y:S02]  /*15b0*/  @!P1 IMAD.MOV.U32 R21, RZ, RZ, R3 ;  /* 0x000000ffff159224 */ /* 0x000fe400078e0003 */
[----:B------:R-:W-:Y:S02]  /*15c0*/  IMAD R2, R14, R2, R13 ;  /* 0x000000020e027224 */ /* 0x000fe400078e020d */
[----:B------:R-:W-:-:S02]  /*15d0*/  IMAD R20, R5, R4, R7 ;  /* 0x0000000405147224 */ /* 0x000fc400078e0207 */
[----:B------:R-:W-:Y:S02]  /*15e0*/  IMAD R21, R21, R14, R2 ;  /* 0x0000000e15157224 */ /* 0x000fe400078e0202 */
.L_x_19:
[----:B------:R-:W-:Y:S05]  /*15f0*/  BRA.U UP3, `(.L_x_20) ;  /* 0x0000000103407547 */ /* 0x000fea000b800000 */
[----:B------:R-:W1:Y:S08]  /*1600*/  LDC.64 R4, c[0x0][0xb10] ;  /* 0x0002c400ff047b82 */ /* 0x000e700000000a00 */
[----:B------:R-:W2:Y:S08]  /*1610*/  LDC.64 R2, c[0x0][0xb18] ;  /* 0x0002c600ff027b82 */ /* 0x000eb00000000a00 */
[----:B------:R-:W3:Y:S08]  /*1620*/  LDC R6, c[0x0][0xb20] ;  /* 0x0002c800ff067b82 */ /* 0x000ef00000000800 */
[----:B------:R-:W4:Y:S01]  /*1630*/  LDC R10, c[0x0][0xb0c] ;  /* 0x0002c300ff0a7b82 */ /* 0x000f220000000800 */
[----:B-1----:R-:W-:-:S05]  /*1640*/  IMAD.HI.U32 R4, R21, R4, RZ ;  /* 0x0000000415047227 */ /* 0x002fca00078e00ff */
[----:B------:R-:W-:Y:S01]  /*1650*/  SHF.R.U32.HI R4, RZ, R5, R4 ;  /* 0x00000005ff047219 */ /* 0x000fe20000011604 */
[----:B--2---:R-:W-:Y:S01]  /*1660*/  IMAD.HI.U32 R3, R20, R3, RZ ;  /* 0x0000000314037227 */ /* 0x004fe200078e00ff */
[----:B------:R-:W-:-:S04]  /*1670*/  ISETP.NE.AND P0, PT, R2, 0x1, PT ;  /* 0x000000010200780c */ /* 0x000fc80003f05270 */
[----:B---3--:R-:W-:-:S04]  /*1680*/  SHF.R.U32.HI R3, RZ, R6, R3 ;  /* 0x00000006ff037219 */ /* 0x008fc80000011603 */
[----:B------:R-:W-:Y:S02]  /*1690*/  SEL R3, R20, R3, !P0 ;  /* 0x0000000314037207 */ /* 0x000fe40004000000 */
[----:B----4-:R-:W-:-:S04]  /*16a0*/  ISETP.NE.AND P1, PT, R10, 0x1, PT ;  /* 0x000000010a00780c */ /* 0x010fc80003f25270 */
[----:B------:R-:W-:-:S05]  /*16b0*/  SEL R6, R21, R4, !P1 ;  /* 0x0000000415067207 */ /* 0x000fca0004800000 */
[----:B------:R-:W-:Y:S02]  /*16c0*/  IMAD.IADD R4, R3, 0x1, -R6 ;  /* 0x0000000103047824 */ /* 0x000fe400078e0a06 */
[----:B------:R-:W-:Y:S02]  /*16d0*/  IMAD.IADD R3, R6, 0x1, -R3 ;  /* 0x0000000106037824 */ /* 0x000fe400078e0a03 */
[----:B------:R-:W-:Y:S02]  /*16e0*/  IMAD R21, R4, R10, R21 ;  /* 0x0000000a04157224 */ /* 0x000fe400078e0215 */
[----:B------:R-:W-:Y:S02]  /*16f0*/  IMAD R20, R3, R2, R20 ;  /* 0x0000000203147224 */ /* 0x000fe400078e0214 */
.L_x_20:
[----:B------:R-:W-:Y:S05]  /*1700*/  BRA.U !UP1, `(.L_x_21) ;  /* 0x00000001090c7547 */ /* 0x000fea000b800000 */
[----:B------:R-:W-:Y:S01]  /*1710*/  UCGABAR_WAIT ;  /* 0x0000000000007dc7 */ /* 0x000fe20008000000 */
[----:B------:R-:W-:Y:S01]  /*1720*/  CCTL.IVALL ;  /* 0x00000000ff00798f */ /* 0x000fe20002000000 */
[----:B------:R-:W-:Y:S05]  /*1730*/  BRA `(.L_x_22) ;  /* 0x0000000000047947 */ /* 0x000fea0003800000 */
.L_x_21:
[----:B------:R-:W-:Y:S06]  /*1740*/  BAR.SYNC.DEFER_BLOCKING 0x0 ;  /* 0x0000000000007b1d */ /* 0x000fec0000010000 */
.L_x_22:
[----:B------:R-:W-:Y:S05]  /*1750*/  BRA.U UP2, `(.L_x_23) ;  /* 0x0000001902f47547 */ /* 0x000fea000b800000 */
[----:B------:R-:W1:Y:S01]  /*1760*/  LDCU UR15, c[0x0][0x38c] ;  /* 0x00007180ff0f77ac */ /* 0x000e620008000800 */
[----:B------:R-:W2:Y:S01]  /*1770*/  LDC R9, c[0x0][0x370] ;  /* 0x0000dc00ff097b82 */ /* 0x000ea20000000800 */
[C---:B------:R-:W-:Y:S01]  /*1780*/  IMAD.SHL.U32 R17, R13.reuse, 0x20, RZ ;  /* 0x000000200d117824 */ /* 0x040fe200078e00ff */
[----:B------:R-:W-:Y:S01]  /*1790*/  PLOP3.LUT P1, PT, PT, PT, UP5, 0x80, 0x8 ;  /* 0x000000000008781c */ /* 0x000fe20003f2f058 */
[----:B------:R-:W-:Y:S01]  /*17a0*/  UISETP.NE.AND UP1, UPT, UR10, URZ, UPT ;  /* 0x000000ff0a00728c */ /* 0x000fe2000bf25270 */
[----:B------:R-:W-:Y:S01]  /*17b0*/  IMAD.SHL.U32 R16, R13, 0x80, RZ ;  /* 0x000000800d107824 */ /* 0x000fe200078e00ff */
[----:B------:R-:W-:Y:S01]  /*17c0*/  ISETP.NE.AND P4, PT, R11, RZ, P5 ;  /* 0x000000ff0b00720c */ /* 0x000fe20002f85270 */
[----:B------:R-:W-:Y:S01]  /*17d0*/  IMAD.MOV.U32 R15, RZ, RZ, 0x1 ;  /* 0x00000001ff0f7424 */ /* 0x000fe200078e00ff */
[----:B------:R-:W-:Y:S01]  /*17e0*/  PLOP3.LUT P1, PT, P1, PT, PT, 0x8, 0x80 ;  /* 0x000000000080781c */ /* 0x000fe20000f2e170 */
[----:B------:R-:W3:Y:S01]  /*17f0*/  LDC R0, c[0x0][0x374] ;  /* 0x0000dd00ff007b82 */ /* 0x000ee20000000800 */
[----:B------:R-:W-:Y:S01]  /*1800*/  IMAD.MOV.U32 R14, RZ, RZ, RZ ;  /* 0x000000ffff0e7224 */ /* 0x000fe200078e00ff */
[----:B------:R-:W-:Y:S01]  /*1810*/  CS2R R12, SRZ ;  /* 0x00000000000c7805 */ /* 0x000fe2000001ff00 */
[----:B------:R-:W-:Y:S01]  /*1820*/  IMAD.MOV.U32 R10, RZ, RZ, 0x1 ;  /* 0x00000001ff0a7424 */ /* 0x000fe200078e00ff */
[----:B------:R-:W-:Y:S01]  /*1830*/  LOP3.LUT R17, R17, 0x20, RZ, 0xc0, !PT ;  /* 0x0000002011117812 */ /* 0x000fe200078ec0ff */
[----:B------:R-:W4:Y:S01]  /*1840*/  LDCU.64 UR24, c[0x0][0x348] ;  /* 0x00006900ff1877ac */ /* 0x000f220008000a00 */
[----:B-1----:R-:W-:-:S02]  /*1850*/  UIADD3 UR4, UPT, UPT, UR15, 0x3f, URZ ;  /* 0x0000003f0f047890 */ /* 0x002fc4000fffe0ff */
[----:B------:R-:W-:Y:S02]  /*1860*/  USEL UR7, UR7, 0x2, UP1 ;  /* 0x0000000207077887 */ /* 0x000fe40008800000 */
[----:B------:R-:W-:Y:S01]  /*1870*/  USHF.R.S32.HI UR22, URZ, 0x1f, UR4 ;  /* 0x0000001fff167899 */ /* 0x000fe20008011404 */
[----:B------:R-:W-:-:S03]  /*1880*/  UMOV UR13, URZ ;  /* 0x000000ff000d7c82 */ /* 0x000fc60008000000 */
[----:B------:R-:W-:Y:S02]  /*1890*/  ULEA.HI UR22, UR22, UR4, URZ, 0x6 ;  /* 0x0000000416167291 */ /* 0x000fe4000f8f30ff */
[----:B------:R-:W-:Y:S02]  /*18a0*/  UIADD3 UR4, UPT, UPT, UR15, -0x1, URZ ;  /* 0xffffffff0f047890 */ /* 0x000fe4000fffe0ff */
[----:B------:R-:W-:Y:S02]  /*18b0*/  USHF.R.S32.HI UR22, URZ, 0x6, UR22 ;  /* 0x00000006ff167899 */ /* 0x000fe40008011416 */
[----:B------:R-:W-:Y:S02]  /*18c0*/  UISETP.GE.U32.AND UP2, UPT, UR4, -0x7f, UPT ;  /* 0xffffff810400788c */ /* 0x000fe4000bf46070 */
[----:B------:R-:W-:Y:S02]  /*18d0*/  UISETP.LT.U32.AND UP0, UPT, UR22, 0x14, UPT ;  /* 0x000000141600788c */ /* 0x000fe4000bf01070 */
[----:B------:R-:W-:-:S02]  /*18e0*/  UIADD3 UR15, UPT, UPT, UR15, 0x7e, URZ ;  /* 0x0000007e0f0f7890 */ /* 0x000fc4000fffe0ff */
[----:B------:R-:W-:-:S04]  /*18f0*/  USEL UR21, UR22, 0x14, UP0 ;  /* 0x0000001416157887 */ /* 0x000fc80008000000 */
[----:B------:R-:W-:Y:S02]  /*1900*/  UIADD3 UR6, UPT, UPT, UR21, -0x1, URZ ;  /* 0xffffffff15067890 */ /* 0x000fe4000fffe0ff */
[----:B------:R-:W-:Y:S02]  /*1910*/  @UP2 UIADD3 UR6, UPT, UPT, UR21, URZ, URZ ;  /* 0x000000ff15062290 */ /* 0x000fe4000fffe0ff */
[----:B------:R-:W-:Y:S02]  /*1920*/  UIADD3 UR14, UPT, UPT, UR22, -UR21, URZ ;  /* 0x80000015160e7290 */ /* 0x000fe4000fffe0ff */
[----:B------:R-:W-:Y:S02]  /*1930*/  UIADD3 UR5, UPT, UPT, UR6, 0x1, URZ ;  /* 0x0000000106057890 */ /* 0x000fe4000fffe0ff */
[----:B--2-4-:R-:W-:-:S12]  /*1940*/  UIADD3 UR6, UPT, UPT, -UR6, URZ, URZ ;  /* 0x000000ff06067290 */ /* 0x014fd8000fffe1ff */
.L_x_43:
[----:B------:R-:W-:Y:S01]  /*1950*/  UISETP.NE.AND UP0, UPT, UR37, URZ, UPT ;  /* 0x000000ff2500728c */ /* 0x000fe2000bf05270 */
[----:B------:R-:W1:Y:S08]  /*1960*/  S2UR UR37, SR_CgaCtaId ;  /* 0x00000000002579c3 */ /* 0x000e700000008800 */
[----:B------:R-:W-:Y:S05]  /*1970*/  BRA.U UP0, `(.L_x_24) ;  /* 0x0000000100347547 */ /* 0x000fea000b800000 */
[----:B------:R-:W2:Y:S01]  /*1980*/  S2R R2, SR_CgaCtaId ;  /* 0x0000000000027919 */ /* 0x000ea20000008800 */
[----:B------:R-:W-:-:S04]  /*1990*/  MOV R3, 0x400 ;  /* 0x0000040000037802 */ /* 0x000fc80000000f00 */
[----:B--2---:R-:W-:Y:S02]  /*19a0*/  LEA R3, R2, R3, 0x18 ;  /* 0x0000000302037211 */ /* 0x004fe400078ec0ff */
[----:B------:R-:W-:-:S03]  /*19b0*/  SHF.L.U32 R2, R10, 0x1f, RZ ;  /* 0x0000001f0a027819 */ /* 0x000fc600000006ff */
[----:B------:R-:W-:-:S04]  /*19c0*/  IMAD R3, R12, 0x8, R3 ;  /* 0x000000080c037824 */ /* 0x000fc800078e0203 */
[----:B------:R-:W2:Y:S02]  /*19d0*/  SYNCS.PHASECHK.TRANS64.TRYWAIT P0, [R3+URZ+0x1d0], R2 ;  /* 0x0001d002030075a7 */ /* 0x000ea400080011ff */
[----:B--2---:R-:W-:Y:S05]  /*19e0*/  @!P0 BRA `(.L_x_25) ;  /* 0x0000006000d48947 */ /* 0x004fea0003800000 */
.L_x_131:
[----:B------:R-:W-:Y:S01]  /*19f0*/  VIADD R12, R12, 0x1 ;  /* 0x000000010c0c7836 */ /* 0x000fe20000000000 */
[----:B------:R2:W-:Y:S04]  /*1a00*/  SYNCS.ARRIVE.TRANS64.A1T0 RZ, [R3+URZ+0x1c0], RZ ;  /* 0x0001c0ff03ff79a7 */ /* 0x0005e800081000ff */
[----:B------:R-:W-:-:S04]  /*1a10*/  ISETP.NE.AND P0, PT, R12, 0x2, PT ;  /* 0x000000020c00780c */ /* 0x000fc80003f05270 */
[----:B------:R-:W-:Y:S02]  /*1a20*/  SEL R12, R12, RZ, P0 ;  /* 0x000000ff0c0c7207 */ /* 0x000fe40000000000 */
[----:B--2---:R-:W-:-:S04]  /*1a30*/  SEL R3, RZ, 0x1, P0 ;  /* 0x00000001ff037807 */ /* 0x004fc80000000000 */
[----:B------:R-:W-:-:S07]  /*1a40*/  LOP3.LUT R10, R10, R3, RZ, 0x3c, !PT ;  /* 0x000000030a0a7212 */ /* 0x000fce00078e3cff */
.L_x_24:
[----:B------:R-:W-:Y:S01]  /*1a50*/  UMOV UR4, 0x400 ;  /* 0x0000040000047882 */ /* 0x000fe20000000000 */
[----:B------:R-:W-:Y:S01]  /*1a60*/  LEA.HI R3, R21, R21, RZ, 0x1 ;  /* 0x0000001515037211 */ /* 0x000fe200078f08ff */
[----:B-1----:R-:W-:Y:S01]  /*1a70*/  ULEA UR4, UR37, UR4, 0x18 ;  /* 0x0000000425047291 */ /* 0x002fe2000f8ec0ff */
[----:B------:R-:W-:Y:S01]  /*1a80*/  SHF.L.U32 R2, R15, 0x1f, RZ ;  /* 0x0000001f0f027819 */ /* 0x000fe200000006ff */
[----:B------:R-:W-:Y:S01]  /*1a90*/  UISETP.GE.U32.AND UP0, UPT, UR15, 0x7f, UPT ;  /* 0x0000007f0f00788c */ /* 0x000fe2000bf06070 */
[----:B------:R-:W-:Y:S01]  /*1aa0*/  R2UR UR35, R16 ;  /* 0x00000000102372ca */ /* 0x000fe200000e0000 */
[----:B------:R-:W-:Y:S01]  /*1ab0*/  ULEA UR8, UR13, UR4, 0x3 ;  /* 0x000000040d087291 */ /* 0x000fe2000f8e18ff */
[----:B------:R-:W-:Y:S01]  /*1ac0*/  IMAD.SHL.U32 R3, R3, 0x80, RZ ;  /* 0x0000008003037824 */ /* 0x000fe200078e00ff */
[----:B------:R-:W-:Y:S01]  /*1ad0*/  R2UR UR11, R17 ;  /* 0x00000000110b72ca */ /* 0x000fe200000e0000 */
[----:B------:R-:W-:-:S03]  /*1ae0*/  UMOV UR23, URZ ;  /* 0x000000ff00177c82 */ /* 0x000fc60008000000 */
[----:B------:R-:W-:-:S03]  /*1af0*/  LOP3.LUT R3, R3, 0xffffff00, RZ, 0xc0, !PT ;  /* 0xffffff0003037812 */ /* 0x000fc600078ec0ff */
[----:B------:R1:W2:Y:S01]  /*1b00*/  SYNCS.PHASECHK.TRANS64.TRYWAIT P0, [UR8+0xa0], R2 ;  /* 0x0000a002ff0075a7 */ /* 0x0002a20008001108 */
[----:B------:R-:W-:Y:S02]  /*1b10*/  R2UR UR9, R3 ;  /* 0x00000000030972ca */ /* 0x000fe400000e0000 */
[----:B------:R-:W-:-:S11]  /*1b20*/  R2UR UR8, R20 ;  /* 0x00000000140872ca */ /* 0x000fd600000e0000 */
[----:B------:R-:W-:Y:S02]  /*1b30*/  ULOP3.LUT UR35, UR9, 0x80, UR35, 0xf8, !UPT ;  /* 0x0000008009237892 */ /* 0x000fe4000f8ef823 */
[----:B------:R-:W-:Y:S01]  /*1b40*/  ULEA UR11, UR8, UR11, 0x6 ;  /* 0x0000000b080b7291 */ /* 0x000fe2000f8e30ff */
[----:B------:R-:W-:Y:S11]  /*1b50*/  BRA.U !UP0, `(.L_x_26) ;  /* 0x0000000108c07547 */ /* 0x000ff6000b800000 */
[----:B------:R-:W-:Y:S01]  /*1b60*/  UMOV UR16, UR6 ;  /* 0x0000000600107c82 */ /* 0x000fe20008000000 */
[----:B------:R-:W-:Y:S01]  /*1b70*/  UMOV UR17, UR13 ;  /* 0x0000000d00117c82 */ /* 0x000fe20008000000 */
[----:B------:R-:W-:-:S05]  /*1b80*/  UMOV UR34, URZ ;  /* 0x000000ff00227c82 */ /* 0x000fca0008000000 */
.L_x_32:
[----:B------:R-:W-:Y:S01]  /*1b90*/  ULEA UR33, UR17, UR4, 0x3 ;  /* 0x0000000411217291 */ /* 0x000fe2000f8e18ff */
[----:B------:R-:W-:Y:S01]  /*1ba0*/  @P5 MOV R3, 0x5000 ;  /* 0x0000500000035802 */ /* 0x000fe20000000f00 */
[----:B-12-4-:R-:W-:Y:S10]  /*1bb0*/  @P0 BRA `(.L_x_27) ;  /* 0x00000000000c0947 */ /* 0x016ff40003800000 */
[----:B------:R-:W-:-:S04]  /*1bc0*/  SHF.L.U32 R5, R15, 0x1f, RZ ;  /* 0x0000001f0f057819 */ /* 0x000fc800000006ff */
[----:B------:R-:W2:Y:S02]  /*1bd0*/  SYNCS.PHASECHK.TRANS64.TRYWAIT P0, [UR33+0xa0], R5 ;  /* 0x0000a005ff0075a7 */ /* 0x000ea40008001121 */
[----:B--2---:R-:W-:Y:S05]  /*1be0*/  @!P0 BRA `(.L_x_28) ;  /* 0x0000006000688947 */ /* 0x004fea0003800000 */
.L_x_27:
[----:B------:R2:W-:Y:S01]  /*1bf0*/  @P5 SYNCS.ARRIVE.TRANS64 RZ, [UR33], R3 ;  /* 0x00000003ffff59a7 */ /* 0x0005e20008000021 */
[----:B------:R-:W-:Y:S02]  /*1c00*/  ULOP3.LUT UR8, UR7, 0x2, URZ, 0xfc, !UPT ;  /* 0x0000000207087892 */ /* 0x000fe4000f8efcff */
[----:B------:R-:W-:Y:S02]  /*1c10*/  UIADD3 UR16, UPT, UPT, UR16, 0x1, URZ ;  /* 0x0000000110107890 */ /* 0x000fe4000fffe0ff */
[----:B------:R-:W-:Y:S02]  /*1c20*/  UISETP.NE.AND UP0, UPT, UR8, 0x2, UPT ;  /* 0x000000020800788c */ /* 0x000fe4000bf05270 */
[----:B------:R-:W-:-:S07]  /*1c30*/  UISETP.NE.AND UP2, UPT, UR16, 0x1, UPT ;  /* 0x000000011000788c */ /* 0x000fce000bf45270 */
[----:B------:R-:W-:Y:S05]  /*1c40*/  BRA.U UP0, `(.L_x_29) ;  /* 0x0000000100047547 */ /* 0x000fea000b800000 */
[----:B------:R-:W-:Y:S05]  /*1c50*/  BPT.TRAP 0x1 ;  /* 0x000000040000795c */ /* 0x000fea0000300000 */
.L_x_29:
[----:B------:R-:W-:Y:S04]  /*1c60*/  BSSY.RECONVERGENT B0, `(.L_x_30) ;  /* 0x0000003000007945 */ /* 0x000fe80003800200 */
[----:B------:R-:W-:Y:S05]  /*1c70*/  @!P4 BRA `(.L_x_31) ;  /* 0x000000000004c947 */ /* 0x000fea0003800000 */
[----:B------:R-:W-:Y:S05]  /*1c80*/  BPT.TRAP 0x1 ;  /* 0x000000040000795c */ /* 0x000fea0000300000 */
.L_x_31:
[----:B------:R-:W-:Y:S05]  /*1c90*/  BSYNC.RECONVERGENT B0 ;  /* 0x0000000000007941 */ /* 0x000fea0003800200 */
.L_x_30:
[----:B------:R-:W-:Y:S02]  /*1ca0*/  UIADD3 UR13, UPT, UPT, UR17, 0x1, URZ ;  /* 0x00000001110d7890 */ /* 0x000fe4000fffe0ff */
[----:B------:R-:W-:Y:S02]  /*1cb0*/  ULEA UR32, UR17, UR4, 0xd ;  /* 0x0000000411207291 */ /* 0x000fe4000f8e68ff */
[----:B------:R-:W-:Y:S02]  /*1cc0*/  UISETP.NE.AND UP0, UPT, UR13, 0x14, UPT ;  /* 0x000000140d00788c */ /* 0x000fe4000bf05270 */
[----:B------:R-:W-:Y:S02]  /*1cd0*/  UIADD3 UR28, UP1, UPT, UR24, 0x80, URZ ;  /* 0x00000080181c7890 */ /* 0x000fe4000ff3e0ff */
[----:B------:R-:W-:Y:S02]  /*1ce0*/  USEL UR9, URZ, 0x1, UP0 ;  /* 0x00000001ff097887 */ /* 0x000fe40008000000 */
[----:B------:R-:W-:-:S02]  /*1cf0*/  USEL UR13, UR13, URZ, UP0 ;  /* 0x000000ff0d0d7287 */ /* 0x000fc40008000000 */
[----:B------:R-:W-:Y:S02]  /*1d00*/  UIADD3 UR26, UP0, UPT, UR24, 0x180, URZ ;  /* 0x00000180181a7890 */ /* 0x000fe4000ff1e0ff */
[----:B------:R-:W-:Y:S01]  /*1d10*/  ULEA UR8, UR13, UR4, 0x3 ;  /* 0x000000040d087291 */ /* 0x000fe2000f8e18ff */
[----:B------:R-:W-:Y:S01]  /*1d20*/  LOP3.LUT R15, R15, UR9, RZ, 0x3c, !PT ;  /* 0x000000090f0f7c12 */ /* 0x000fe2000f8e3cff */
[----:B------:R-:W-:Y:S02]  /*1d30*/  ULOP3.LUT UR33, UR33, 0xfefffff8, URZ, 0xc0, !UPT ;  /* 0xfefffff821217892 */ /* 0x000fe4000f8ec0ff */
[----:B------:R-:W-:Y:S01]  /*1d40*/  UIADD3.X UR29, UPT, UPT, URZ, UR25, URZ, UP1, !UPT ;  /* 0x00000019ff1d7290 */ /* 0x000fe20008ffe4ff */
[----:B-1----:R-:W-:Y:S01]  /*1d50*/  SHF.L.U32 R2, R15, 0x1f, RZ ;  /* 0x0000001f0f027819 */ /* 0x002fe200000006ff */
[----:B------:R-:W-:Y:S02]  /*1d60*/  UIADD3 UR32, UPT, UPT, UR32, 0x4600, URZ ;  /* 0x0000460020207890 */ /* 0x000fe4000fffe0ff */
[----:B------:R-:W-:Y:S01]  /*1d70*/  UIADD3.X UR27, UPT, UPT, URZ, UR25, URZ, UP0, !UPT ;  /* 0x00000019ff1b7290 */ /* 0x000fe200087fe4ff */
[----:B------:R4:W1:Y:S01]  /*1d80*/  SYNCS.PHASECHK.TRANS64.TRYWAIT P0, [UR8+0xa0], R2 ;  /* 0x0000a002ff0075a7 */ /* 0x0008620008001108 */
[----:B------:R-:W-:Y:S01]  /*1d90*/  ULEA UR8, UR17, UR4, 0xb ;  /* 0x0000000411087291 */ /* 0x000fe2000f8e58ff */
[----:B------:R-:W-:Y:S01]  /*1da0*/  UMOV UR18, 0x0 ;  /* 0x0000000000127882 */ /* 0x000fe20000000000 */
[----:B------:R-:W-:-:S02]  /*1db0*/  UMOV UR19, 0x10000000 ;  /* 0x1000000000137882 */ /* 0x000fc40000000000 */
[----:B------:R-:W-:Y:S01]  /*1dc0*/  UIADD3 UR8, UPT, UPT, UR8, 0x2c600, URZ ;  /* 0x0002c60008087890 */ /* 0x000fe2000fffe0ff */
[----:B------:R2:W-:Y:S01]  /*1dd0*/  UTMALDG.3D.2CTA [UR32], [UR28], desc[UR18] ;  /* 0x000012201c0075b4 */ /* 0x0005e20008211000 */
[----:B------:R-:W-:Y:S01]  /*1de0*/  UMOV UR10, UR34 ;  /* 0x00000022000a7c82 */ /* 0x000fe20008000000 */
[----:B------:R-:W-:Y:S01]  /*1df0*/  UMOV UR12, UR36 ;  /* 0x00000024000c7c82 */ /* 0x000fe20008000000 */
[----:B------:R-:W-:Y:S01]  /*1e00*/  UMOV UR9, UR33 ;  /* 0x0000002100097c82 */ /* 0x000fe20008000000 */
[----:B------:R-:W-:Y:S01]  /*1e10*/  UMOV UR23, UR5 ;  /* 0x0000000500177c82 */ /* 0x000fe20008000000 */
[----:B------:R-:W-:-:S03]  /*1e20*/  UMOV UR17, UR13 ;  /* 0x0000000d00117c82 */ /* 0x000fc60008000000 */
[----:B------:R4:W-:Y:S01]  /*1e30*/  UTMALDG.3D.2CTA [UR8], [UR26], desc[UR18] ;  /* 0x000012081a0075b4 */ /* 0x0009e20008211000 */
[----:B--2---:R-:W-:Y:S01]  /*1e40*/  UIADD3 UR34, UPT, UPT, UR34, 0x40, URZ ;  /* 0x0000004022227890 */ /* 0x004fe2000fffe0ff */
[----:B------:R-:W-:Y:S11]  /*1e50*/  BRA.U UP2, `(.L_x_32) ;  /* 0xfffffffd024c7547 */ /* 0x000ff6000b83ffff */
.L_x_26:
[----:B----4-:R-:W-:Y:S01]  /*1e60*/  ULEA UR8, UR13, UR4, 0x3 ;  /* 0x000000040d087291 */ /* 0x010fe2000f8e18ff */
[----:B-1----:R-:W-:Y:S01]  /*1e70*/  SHF.L.U32 R2, R15, 0x1f, RZ ;  /* 0x0000001f0f027819 */ /* 0x002fe200000006ff */
[----:B------:R-:W-:Y:S01]  /*1e80*/  @!P1 SYNCS.ARRIVE.TRANS64.A1T0 RZ, [UR4+0x158], RZ ;  /* 0x000158ffffff99a7 */ /* 0x000fe20008100004 */
[----:B------:R-:W-:-:S06]  /*1e90*/  UISETP.GT.AND UP0, UPT, UR22, UR21, UPT ;  /* 0x000000151600728c */ /* 0x000fcc000bf04270 */
[----:B--2---:R1:W2:Y:S03]  /*1ea0*/  SYNCS.PHASECHK.TRANS64.TRYWAIT P0, [UR8+0xa0], R2 ;  /* 0x0000a002ff0075a7 */ /* 0x0042a60008001108 */
[----:B------:R-:W-:Y:S05]  /*1eb0*/  BRA.U !UP0, `(.L_x_33) ;  /* 0x0000000108c07547 */ /* 0x000fea000b800000 */
[----:B------:R-:W-:Y:S01]  /*1ec0*/  UIADD3 UR26, UPT, UPT, UR14, UR23, URZ ;  /* 0x000000170e1a7290 */ /* 0x000fe2000fffe0ff */
[----:B------:R-:W-:-:S11]  /*1ed0*/  UMOV UR27, UR13 ;  /* 0x0000000d001b7c82 */ /* 0x000fd60008000000 */
.L_x_39:
[----:B------:R-:W-:Y:S01]  /*1ee0*/  ULEA UR17, UR27, UR4, 0x3 ;  /* 0x000000041b117291 */ /* 0x000fe2000f8e18ff */
[----:B--2---:R-:W-:Y:S01]  /*1ef0*/  @P5 MOV R3, 0x5000 ;  /* 0x0000500000035802 */ /* 0x004fe20000000f00 */
[----:B-12---:R-:W-:Y:S10]  /*1f00*/  @P0 BRA `(.L_x_34) ;  /* 0x00000000000c0947 */ /* 0x006ff40003800000 */
[----:B------:R-:W-:-:S04]  /*1f10*/  SHF.L.U32 R5, R15, 0x1f, RZ ;  /* 0x0000001f0f057819 */ /* 0x000fc800000006ff */
[----:B------:R-:W2:Y:S02]  /*1f20*/  SYNCS.PHASECHK.TRANS64.TRYWAIT P0, [UR17+0xa0], R5 ;  /* 0x0000a005ff0075a7 */ /* 0x000ea40008001111 */
[----:B--2---:R-:W-:Y:S05]  /*1f30*/  @!P0 BRA `(.L_x_35) ;  /* 0x0000005c00ac8947 */ /* 0x004fea0003800000 */
.L_x_34:
[----:B------:R2:W-:Y:S01]  /*1f40*/  @P5 SYNCS.ARRIVE.TRANS64 RZ, [UR17], R3 ;  /* 0x00000003ffff59a7 */ /* 0x0005e20008000011 */
[----:B------:R-:W-:-:S04]  /*1f50*/  ULOP3.LUT UR8, UR7, 0x2, URZ, 0xfc, !UPT ;  /* 0x0000000207087892 */ /* 0x000fc8000f8efcff */
[----:B------:R-:W-:-:S09]  /*1f60*/  UISETP.NE.AND UP0, UPT, UR8, 0x2, UPT ;  /* 0x000000020800788c */ /* 0x000fd2000bf05270 */
[----:B------:R-:W-:Y:S05]  /*1f70*/  BRA.U UP0, `(.L_x_36) ;  /* 0x0000000100047547 */ /* 0x000fea000b800000 */
[----:B------:R-:W-:Y:S05]  /*1f80*/  BPT.TRAP 0x1 ;  /* 0x000000040000795c */ /* 0x000fea0000300000 */
.L_x_36:
[----:B------:R-:W-:Y:S04]  /*1f90*/  BSSY.RECONVERGENT B0, `(.L_x_37) ;  /* 0x0000003000007945 */ /* 0x000fe80003800200 */
[----:B------:R-:W-:Y:S05]  /*1fa0*/  @!P4 BRA `(.L_x_38) ;  /* 0x000000000004c947 */ /* 0x000fea0003800000 */
[----:B------:R-:W-:Y:S05]  /*1fb0*/  BPT.TRAP 0x1 ;  /* 0x000000040000795c */ /* 0x000fea0000300000 */
.L_x_38:
[----:B------:R-:W-:Y:S05]  /*1fc0*/  BSYNC.RECONVERGENT B0 ;  /* 0x0000000000007941 */ /* 0x000fea0003800200 */
.L_x_37:
        /* <DEDUP_REMOVED lines=9> */
[----:B------:R-:W-:Y:S02]  /*2060*/  USHF.L.U32 UR18, UR23, 0x6, URZ ;  /* 0x0000000617127899 */ /* 0x000fe400080006ff */
[----:B------:R-:W-:Y:S01]  /*2070*/  ULOP3.LUT UR17, UR17, 0xfefffff8, URZ, 0xc0, !UPT ;  /* 0xfefffff811117892 */ /* 0x000fe2000f8ec0ff */
[----:B-1----:R-:W-:Y:S01]  /*2080*/  SHF.L.U32 R2, R15, 0x1f, RZ ;  /* 0x0000001f0f027819 */ /* 0x002fe200000006ff */
[----:B------:R-:W-:Y:S02]  /*2090*/  UIADD3 UR16, UPT, UPT, UR16, 0x4600, URZ ;  /* 0x0000460010107890 */ /* 0x000fe4000fffe0ff */
[----:B------:R-:W-:Y:S01]  /*20a0*/  UIADD3.X UR33, UPT, UPT, URZ, UR25, URZ, UP1, !UPT ;  /* 0x00000019ff217290 */ /* 0x000fe20008ffe4ff */
[----:B------:R4:W1:Y:S01]  /*20b0*/  SYNCS.PHASECHK.TRANS64.TRYWAIT P0, [UR8+0xa0], R2 ;  /* 0x0000a002ff0075a7 */ /* 0x0008620008001108 */
[----:B------:R-:W-:-:S02]  /*20c0*/  ULEA UR8, UR27, UR4, 0xb ;  /* 0x000000041b087291 */ /* 0x000fc4000f8e58ff */
[----:B------:R-:W-:Y:S02]  /*20d0*/  UIADD3.X UR31, UPT, UPT, URZ, UR25, URZ, UP0, !UPT ;  /* 0x00000019ff1f7290 */ /* 0x000fe400087fe4ff */
[----:B------:R-:W-:Y:S01]  /*20e0*/  UIADD3 UR8, UPT, UPT, UR8, 0x2c600, URZ ;  /* 0x0002c60008087890 */ /* 0x000fe2000fffe0ff */
[----:B------:R-:W-:Y:S01]  /*20f0*/  UMOV UR28, 0x0 ;  /* 0x00000000001c7882 */ /* 0x000fe20000000000 */
[----:B------:R-:W-:Y:S01]  /*2100*/  UMOV UR29, 0x10000000 ;  /* 0x10000000001d7882 */ /* 0x000fe20000000000 */
[----:B------:R-:W-:Y:S01]  /*2110*/  UMOV UR19, UR35 ;  /* 0x0000002300137c82 */ /* 0x000fe20008000000 */
[----:B------:R-:W-:Y:S01]  /*2120*/  UMOV UR20, UR36 ;  /* 0x0000002400147c82 */ /* 0x000fe20008000000 */
[----:B------:R-:W-:Y:S01]  /*2130*/  UMOV UR12, UR36 ;  /* 0x00000024000c7c82 */ /* 0x000fe20008000000 */
[----:B------:R-:W-:Y:S01]  /*2140*/  UMOV UR9, UR17 ;  /* 0x0000001100097c82 */ /* 0x000fe20008000000 */
[----:B------:R-:W-:Y:S01]  /*2150*/  UMOV UR10, UR18 ;  /* 0x00000012000a7c82 */ /* 0x000fe20008000000 */
[----:B------:R4:W-:Y:S01]  /*2160*/  UTMALDG.3D.2CTA [UR16], [UR32], desc[UR28] ;  /* 0x00001c10200075b4 */ /* 0x0009e20008211000 */
[----:B------:R-:W-:Y:S01]  /*2170*/  UIADD3 UR23, UPT, UPT, UR23, 0x1, URZ ;  /* 0x0000000117177890 */ /* 0x000fe2000fffe0ff */
[----:B------:R-:W-:-:S03]  /*2180*/  UMOV UR27, UR13 ;  /* 0x0000000d001b7c82 */ /* 0x000fc60008000000 */
[----:B------:R-:W-:Y:S01]  /*2190*/  UISETP.NE.AND UP0, UPT, UR23, UR26, UPT ;  /* 0x0000001a1700728c */ /* 0x000fe2000bf05270 */
[----:B------:R4:W-:Y:S08]  /*21a0*/  UTMALDG.3D.2CTA [UR8], [UR30], desc[UR28] ;  /* 0x00001c081e0075b4 */ /* 0x0009f00008211000 */
[----:B----4-:R-:W-:Y:S05]  /*21b0*/  BRA.U UP0, `(.L_x_39) ;  /* 0xfffffffd00487547 */ /* 0x010fea000b83ffff */
.L_x_33:
[C---:B-1----:R-:W-:Y:S01]  /*21c0*/  LEA R2, R14.reuse, UR4, 0x3 ;  /* 0x000000040e027c11 */ /* 0x042fe2000f8e18ff */
[----:B------:R-:W-:Y:S01]  /*21d0*/  NOP ;  /* 0x0000000000007918 */ /* 0x000fe20000000000 */
[----:B--2---:R-:W-:Y:S02]  /*21e0*/  SHF.L.U32 R3, R13, 0x1f, RZ ;  /* 0x0000001f0d037819 */ /* 0x004fe400000006ff */
[----:B------:R-:W-:Y:S02]  /*21f0*/  LEA R4, R14, UR4, 0x4 ;  /* 0x000000040e047c11 */ /* 0x000fe4000f8e20ff */
[----:B------:R-:W1:Y:S02]  /*2200*/  SYNCS.PHASECHK.TRANS64.TRYWAIT P0, [R2+URZ+0x160], R3 ;  /* 0x00016003020075a7 */ /* 0x000e6400080011ff */
[----:B-1----:R-:W-:Y:S05]  /*2210*/  @!P0 BRA `(.L_x_40) ;  /* 0x0000005c000c8947 */ /* 0x002fea0003800000 */
.L_x_134:
[----:B------:R-:W2:Y:S01]  /*2220*/  LDS.128 R4, [R4+0x1f0] ;  /* 0x0001f00004047984 */ /* 0x000ea20000000c00 */
[----:B------:R-:W-:Y:S01]  /*2230*/  ISETP.GE.AND P0, PT, R134, 0x1, PT ;  /* 0x000000018600780c */ /* 0x000fe20003f06270 */
[----:B-1----:R-:W-:Y:S01]  /*2240*/  VIADD R2, R2, 0x170 ;  /* 0x0000017002027836 */ /* 0x002fe20000000000 */
[----:B------:R-:W-:Y:S01]  /*2250*/  @!PT LDS RZ, [RZ] ;  /* 0x00000000fffff984 */ /* 0x000fe20000000800 */
[----:B------:R-:W-:Y:S01]  /*2260*/  @!PT LDS RZ, [RZ] ;  /* 0x00000000fffff984 */ /* 0x000fe20000000800 */
[----:B------:R-:W-:Y:S01]  /*2270*/  @!PT LDS RZ, [RZ] ;  /* 0x00000000fffff984 */ /* 0x000fe20000000800 */
[----:B------:R-:W-:Y:S01]  /*2280*/  @!PT LDS RZ, [RZ] ;  /* 0x00000000fffff984 */ /* 0x000fe20000000800 */
[----:B------:R1:W-:Y:S06]  /*2290*/  MEMBAR.ALL.CTA ;  /* 0x0000000000007992 */ /* 0x0003ec0000008000 */
[----:B-1----:R-:W1:Y:S01]  /*22a0*/  FENCE.VIEW.ASYNC.S ;  /* 0x00000000000073c6 */ /* 0x002e620000000000 */
[----:B------:R-:W-:-:S04]  /*22b0*/  PRMT R2, RZ, 0x654, R2 ;  /* 0x00000654ff027816 */ /* 0x000fc80000000002 */
[----:B-1----:R1:W-:Y:S01]  /*22c0*/  SYNCS.ARRIVE.TRANS64.RED.A1T0 RZ, [R2+URZ], RZ ;  /* 0x000000ff02ff79a7 */ /* 0x0023e200081004ff */
[----:B--2---:R-:W-:-:S13]  /*22d0*/  LOP3.LUT P2, RZ, R6, 0x1, RZ, 0xc0, !PT ;  /* 0x0000000106ff7812 */ /* 0x004fda000784c0ff */
[----:B------:R-:W-:Y:S01]  /*22e0*/  @P2 SHF.R.U32.HI R3, RZ, 0x10, R5 ;  /* 0x00000010ff032819 */ /* 0x000fe20000011605 */
[----:B------:R-:W-:Y:S01]  /*22f0*/  VOTEU.ANY UP0, P2 ;  /* 0x0000000000ff7886 */ /* 0x000fe20001000100 */
[----:B------:R-:W-:Y:S02]  /*2300*/  @P2 MOV R11, R4 ;  /* 0x00000004000b2202 */ /* 0x000fe40000000f00 */
[----:B------:R-:W-:Y:S02]  /*2310*/  @P2 R2UR.BROADCAST UR8, R3 ;  /* 0x00000000030822ca */ /* 0x000fe400008e0000 */
[----:B------:R-:W-:-:S11]  /*2320*/  @P2 LOP3.LUT R8, R5, 0xffff, RZ, 0xc0, !PT ;  /* 0x0000ffff05082812 */ /* 0x000fd600078ec0ff */
[----:B------:R-:W-:Y:S01]  /*2330*/  @UP0 UMOV UR36, UR8 ;  /* 0x0000000800240c82 */ /* 0x000fe20008000000 */
[----:B-1----:R-:W-:Y:S05]  /*2340*/  @!P0 BRA `(.L_x_41) ;  /* 0x0000000000b88947 */ /* 0x002fea0003800000 */
[----:B------:R-:W3:Y:S01]  /*2350*/  LDC.64 R4, c[0x0][0xb18] ;  /* 0x0002c600ff047b82 */ /* 0x000ee20000000a00 */
[----:B------:R-:W-:-:S07]  /*2360*/  ISETP.NE.AND P3, PT, R134, 0x1, PT ;  /* 0x000000018600780c */ /* 0x000fce0003f65270 */
[----:B------:R-:W1:Y:S08]  /*2370*/  LDC.64 R6, c[0x0][0xb10] ;  /* 0x0002c400ff067b82 */ /* 0x000e700000000a00 */
[----:B------:R-:W2:Y:S08]  /*2380*/  LDC R18, c[0x0][0xb20] ;  /* 0x0002c800ff127b82 */ /* 0x000eb00000000800 */
[----:B------:R-:W4:Y:S01]  /*2390*/  LDC R20, c[0x0][0xb0c] ;  /* 0x0002c300ff147b82 */ /* 0x000f220000000800 */
[----:B---3--:R-:W-:Y:S01]  /*23a0*/  IMAD.HI.U32 R19, R0, R5, RZ ;  /* 0x0000000500137227 */ /* 0x008fe200078e00ff */
[----:B------:R-:W-:-:S03]  /*23b0*/  ISETP.NE.AND P0, PT, R4, 0x1, PT ;  /* 0x000000010400780c */ /* 0x000fc60003f05270 */
[----:B------:R-:W-:-:S03]  /*23c0*/  IMAD.HI.U32 R5, R8, R5, RZ ;  /* 0x0000000508057227 */ /* 0x000fc600078e00ff */
[----:B------:R-:W3:Y:S01]  /*23d0*/  LDC.64 R2, c[0x0][0xb28] ;  /* 0x0002ca00ff027b82 */ /* 0x000ee20000000a00 */
[----:B-1----:R-:W-:-:S04]  /*23e0*/  IMAD.HI.U32 R22, R9, R6, RZ ;  /* 0x0000000609167227 */ /* 0x002fc800078e00ff */
[----:B------:R-:W-:Y:S01]  /*23f0*/  IMAD.HI.U32 R24, R11, R6, RZ ;  /* 0x000000060b187227 */ /* 0x000fe200078e00ff */
[----:B------:R-:W-:Y:S02]  /*2400*/  SHF.R.U32.HI R22, RZ, R7, R22 ;  /* 0x00000007ff167219 */ /* 0x000fe40000011616 */
[-C--:B--2---:R-:W-:Y:S02]  /*2410*/  SHF.R.U32.HI R19, RZ, R18.reuse, R19 ;  /* 0x00000012ff137219 */ /* 0x084fe40000011613 */
[----:B------:R-:W-:Y:S02]  /*2420*/  SHF.R.U32.HI R5, RZ, R18, R5 ;  /* 0x00000012ff057219 */ /* 0x000fe40000011605 */
[----:B------:R-:W-:Y:S02]  /*2430*/  SEL R19, R0, R19, !P0 ;  /* 0x0000001300137207 */ /* 0x000fe40004000000 */
[----:B------:R-:W-:Y:S02]  /*2440*/  SHF.R.U32.HI R24, RZ, R7, R24 ;  /* 0x00000007ff187219 */ /* 0x000fe40000011618 */
[----:B----4-:R-:W-:-:S02]  /*2450*/  ISETP.NE.AND P1, PT, R20, 0x1, PT ;  /* 0x000000011400780c */ /* 0x010fc40003f25270 */
[----:B------:R-:W-:Y:S02]  /*2460*/  SEL R5, R8, R5, !P0 ;  /* 0x0000000508057207 */ /* 0x000fe40004000000 */
[----:B------:R-:W-:Y:S02]  /*2470*/  SEL R21, R9, R22, !P1 ;  /* 0x0000001609157207 */ /* 0x000fe40004800000 */
[----:B------:R-:W-:Y:S01]  /*2480*/  SEL R7, R11, R24, !P1 ;  /* 0x000000180b077207 */ /* 0x000fe20004800000 */
[----:B---3--:R-:W-:-:S04]  /*2490*/  IMAD.HI.U32 R22, R19, R2, RZ ;  /* 0x0000000213167227 */ /* 0x008fc800078e00ff */
[----:B------:R-:W-:Y:S01]  /*24a0*/  IMAD.HI.U32 R6, R21, R2, RZ ;  /* 0x0000000215067227 */ /* 0x000fe200078e00ff */
[----:B------:R-:W-:-:S04]  /*24b0*/  @P3 SHF.R.U32.HI R19, RZ, R3, R22 ;  /* 0x00000003ff133219 */ /* 0x000fc80000011616 */
[----:B------:R-:W-:Y:S01]  /*24c0*/  @P3 SHF.R.U32.HI R21, RZ, R3, R6 ;  /* 0x00000003ff153219 */ /* 0x000fe20000011606 */
[----:B------:R-:W-:-:S04]  /*24d0*/  IMAD R19, R134, R19, RZ ;  /* 0x0000001386137224 */ /* 0x000fc800078e02ff */
[----:B------:R-:W-:Y:S01]  /*24e0*/  IMAD R6, R134, R21, RZ ;  /* 0x0000001586067224 */ /* 0x000fe200078e02ff */
[C---:B------:R-:W-:Y:S02]  /*24f0*/  ISETP.GE.AND P0, PT, R5.reuse, R19, PT ;  /* 0x000000130500720c */ /* 0x040fe40003f06270 */
[----:B------:R-:W-:Y:S02]  /*2500*/  IADD3 R19, PT, PT, -R5, RZ, RZ ;  /* 0x000000ff05137210 */ /* 0x000fe40007ffe1ff */
[----:B------:R-:W-:Y:S01]  /*2510*/  ISETP.GE.OR P0, PT, R7, R6, P0 ;  /* 0x000000060700720c */ /* 0x000fe20000706670 */
[----:B------:R-:W-:-:S04]  /*2520*/  IMAD.HI.U32 R6, R5, R2, RZ ;  /* 0x0000000205067227 */ /* 0x000fc800078e00ff */
[----:B------:R-:W-:Y:S01]  /*2530*/  IMAD R8, R4, R19, R8 ;  /* 0x0000001304087224 */ /* 0x000fe200078e0208 */
[----:B------:R-:W-:-:S04]  /*2540*/  SHF.R.U32.HI R6, RZ, R3, R6 ;  /* 0x00000003ff067219 */ /* 0x000fc80000011606 */
[----:B------:R-:W-:-:S03]  /*2550*/  SEL R6, R5, R6, !P3 ;  /* 0x0000000605067207 */ /* 0x000fc60005800000 */
[----:B------:R-:W-:-:S04]  /*2560*/  @!P0 IMAD.HI.U32 R18, R7, R2, RZ ;  /* 0x0000000207128227 */ /* 0x000fc800078e00ff */
[----:B------:R-:W-:Y:S01]  /*2570*/  IMAD.MOV R2, RZ, RZ, -R6 ;  /* 0x000000ffff027224 */ /* 0x000fe200078e0a06 */
[----:B------:R-:W-:-:S03]  /*2580*/  @!P0 SHF.R.U32.HI R18, RZ, R3, R18 ;  /* 0x00000003ff128219 */ /* 0x000fc60000011612 */
[----:B------:R-:W-:Y:S01]  /*2590*/  IMAD R2, R134, R2, R5 ;  /* 0x0000000286027224 */ /* 0x000fe200078e0205 */
        /* <DEDUP_REMOVED lines=9> */
.L_x_41:
[----:B------:R-:W1:Y:S02]  /*2630*/  LDCU UR8, c[0x0][0xb30] ;  /* 0x00016600ff0877ac */ /* 0x000e640008000800 */
[----:B-1----:R-:W-:-:S09]  /*2640*/  UISETP.NE.AND UP0, UPT, UR8, 0x1, UPT ;  /* 0x000000010800788c */ /* 0x002fd2000bf05270 */
[----:B------:R-:W-:Y:S05]  /*2650*/  BRA.U UP0, `(.L_x_42) ;  /* 0x0000000100407547 */ /* 0x000fea000b800000 */
[----:B------:R-:W1:Y:S08]  /*2660*/  LDC.64 R4, c[0x0][0xb10] ;  /* 0x0002c400ff047b82 */ /* 0x000e700000000a00 */
[----:B------:R-:W2:Y:S08]  /*2670*/  LDC.64 R2, c[0x0][0xb18] ;  /* 0x0002c600ff027b82 */ /* 0x000eb00000000a00 */
[----:B------:R-:W4:Y:S08]  /*2680*/  LDC R6, c[0x0][0xb20] ;  /* 0x0002c800ff067b82 */ /* 0x000f300000000800 */
[----:B------:R-:W3:Y:S01]  /*2690*/  LDC R18, c[0x0][0xb0c] ;  /* 0x0002c300ff127b82 */ /* 0x000ee20000000800 */
[----:B-1----:R-:W-:-:S05]  /*26a0*/  IMAD.HI.U32 R4, R11, R4, RZ ;  /* 0x000000040b047227 */ /* 0x002fca00078e00ff */
[----:B------:R-:W-:Y:S01]  /*26b0*/  SHF.R.U32.HI R4, RZ, R5, R4 ;  /* 0x00000005ff047219 */ /* 0x000fe20000011604 */
[----:B--2---:R-:W-:Y:S01]  /*26c0*/  IMAD.HI.U32 R3, R8, R3, RZ ;  /* 0x0000000308037227 */ /* 0x004fe200078e00ff */
[----:B------:R-:W-:-:S04]  /*26d0*/  ISETP.NE.AND P0, PT, R2, 0x1, PT ;  /* 0x000000010200780c */ /* 0x000fc80003f05270 */
[----:B----4-:R-:W-:-:S04]  /*26e0*/  SHF.R.U32.HI R3, RZ, R6, R3 ;  /* 0x00000006ff037219 */ /* 0x010fc80000011603 */
[----:B------:R-:W-:Y:S02]  /*26f0*/  SEL R3, R8, R3, !P0 ;  /* 0x0000000308037207 */ /* 0x000fe40004000000 */
[----:B---3--:R-:W-:-:S04]  /*2700*/  ISETP.NE.AND P1, PT, R18, 0x1, PT ;  /* 0x000000011200780c */ /* 0x008fc80003f25270 */
[----:B------:R-:W-:-:S05]  /*2710*/  SEL R4, R11, R4, !P1 ;  /* 0x000000040b047207 */ /* 0x000fca0004800000 */
[----:B------:R-:W-:Y:S02]  /*2720*/  IMAD.IADD R5, R3, 0x1, -R4 ;  /* 0x0000000103057824 */ /* 0x000fe400078e0a04 */
[----:B------:R-:W-:Y:S02]  /*2730*/  IMAD.IADD R3, R4, 0x1, -R3 ;  /* 0x0000000104037824 */ /* 0x000fe400078e0a03 */
[----:B------:R-:W-:Y:S02]  /*2740*/  IMAD R11, R5, R18, R11 ;  /* 0x00000012050b7224 */ /* 0x000fe400078e020b */
[----:B------:R-:W-:-:S07]  /*2750*/  IMAD R8, R3, R2, R8 ;  /* 0x0000000203087224 */ /* 0x000fce00078e0208 */
.L_x_42:
[----:B------:R-:W-:Y:S01]  /*2760*/  VIADD R14, R14, 0x1 ;  /* 0x000000010e0e7836 */ /* 0x000fe20000000000 */
[----:B------:R-:W-:Y:S01]  /*2770*/  PLOP3.LUT P1, PT, PT, PT, PT, 0x80, 0x8 ;  /* 0x000000000008781c */ /* 0x000fe20003f2f070 */
[----:B------:R-:W-:Y:S02]  /*2780*/  IMAD.IADD R21, R11, 0x1, R214 ;  /* 0x000000010b157824 */ /* 0x000fe400078e02d6 */
[----:B------:R-:W-:Y:S01]  /*2790*/  IMAD.IADD R20, R8, 0x1, R203 ;  /* 0x0000000108147824 */ /* 0x000fe200078e02cb */
[----:B------:R-:W-:-:S04]  /*27a0*/  ISETP.NE.AND P0, PT, R14, 0x2, PT ;  /* 0x000000020e00780c */ /* 0x000fc80003f05270 */
[----:B------:R-:W-:Y:S02]  /*27b0*/  SEL R2, RZ, 0x1, P0 ;  /* 0x00000001ff027807 */ /* 0x000fe40000000000 */
[----:B------:R-:W-:Y:S02]  /*27c0*/  SEL R14, R14, RZ, P0 ;  /* 0x000000ff0e0e7207 */ /* 0x000fe40000000000 */
[----:B------:R-:W-:Y:S01]  /*27d0*/  LOP3.LUT R13, R13, R2, RZ, 0x3c, !PT ;  /* 0x000000020d0d7212 */ /* 0x000fe200078e3cff */
[----:B------:R-:W-:Y:S06]  /*27e0*/  @P2 BRA `(.L_x_43) ;  /* 0xfffffff000582947 */ /* 0x000fec000383ffff */
[----:B------:R-:W-:Y:S01]  /*27f0*/  UIADD3 UR4, UPT, UPT, UR4, 0xa0, URZ ;  /* 0x000000a004047890 */ /* 0x000fe2000fffe0ff */
[----:B------:R-:W-:-:S03]  /*2800*/  SHF.L.U32 R3, R15, 0x1f, RZ ;  /* 0x0000001f0f037819 */ /* 0x000fc600000006ff */
[----:B------:R-:W-:-:S09]  /*2810*/  ULEA UR5, UR13, UR4, 0x3 ;  /* 0x000000040d057291 */ /* 0x000fd2000f8e18ff */
[----:B------:R-:W1:Y:S02]  /*2820*/  SYNCS.PHASECHK.TRANS64.TRYWAIT P0, [UR5], R3 ;  /* 0x00000003ff0075a7 */ /* 0x000e640008001105 */
[----:B-1----:R-:W-:Y:S05]  /*2830*/  @!P0 BRA `(.L_x_44) ;  /* 0x0000005400988947 */ /* 0x002fea0003800000 */
.L_x_136:
[----:B------:R-:W-:-:S04]  /*2840*/  UIADD3 UR6, UPT, UPT, UR13, 0x1, URZ ;  /* 0x000000010d067890 */ /* 0x000fc8000fffe0ff */
[----:B------:R-:W-:-:S04]  /*2850*/  UISETP.NE.AND UP0, UPT, UR6, 0x14, UPT ;  /* 0x000000140600788c */ /* 0x000fc8000bf05270 */
[----:B------:R-:W-:Y:S02]  /*2860*/  USEL UR7, URZ, 0x1, UP0 ;  /* 0x00000001ff077887 */ /* 0x000fe40008000000 */
[----:B------:R-:W-:-:S04]  /*2870*/  USEL UR6, UR6, URZ, UP0 ;  /* 0x000000ff06067287 */ /* 0x000fc80008000000 */
[----:B------:R-:W-:Y:S01]  /*2880*/  ULEA UR5, UR6, UR4, 0x3 ;  /* 0x0000000406057291 */ /* 0x000fe2000f8e18ff */
[----:B------:R-:W-:-:S04]  /*2890*/  LOP3.LUT R2, R15, UR7, RZ, 0x3c, !PT ;  /* 0x000000070f027c12 */ /* 0x000fc8000f8e3cff */
[----:B-1----:R-:W-:-:S04]  /*28a0*/  SHF.L.U32 R3, R2, 0x1f, RZ ;  /* 0x0000001f02037819 */ /* 0x002fc800000006ff */
[----:B------:R-:W1:Y:S02]  /*28b0*/  SYNCS.PHASECHK.TRANS64.TRYWAIT P0, [UR5], R3 ;  /* 0x00000003ff0075a7 */ /* 0x000e640008001105 */
[----:B-1----:R-:W-:Y:S05]  /*28c0*/  @!P0 BRA `(.L_x_45) ;  /* 0x00000054008c8947 */ /* 0x002fea0003800000 */
.L_x_138:
        /* <DEDUP_REMOVED lines=9> */
.L_x_140:
        /* <DEDUP_REMOVED lines=9> */
.L_x_142:
        /* <DEDUP_REMOVED lines=9> */
.L_x_144:
        /* <DEDUP_REMOVED lines=9> */
.L_x_146:
        /* <DEDUP_REMOVED lines=9> */
.L_x_148:
        /* <DEDUP_REMOVED lines=9> */
.L_x_150:
        /* <DEDUP_REMOVED lines=9> */
.L_x_152:
        /* <DEDUP_REMOVED lines=9> */
.L_x_154:
        /* <DEDUP_REMOVED lines=9> */
.L_x_156:
        /* <DEDUP_REMOVED lines=9> */
.L_x_158:
        /* <DEDUP_REMOVED lines=9> */
.L_x_160:
        /* <DEDUP_REMOVED lines=9> */
.L_x_162:
        /* <DEDUP_REMOVED lines=9> */
.L_x_164:
        /* <DEDUP_REMOVED lines=9> */
.L_x_166:
        /* <DEDUP_REMOVED lines=9> */
.L_x_168:
        /* <DEDUP_REMOVED lines=9> */
.L_x_170:
        /* <DEDUP_REMOVED lines=9> */
.L_x_172:
[----:B------:R-:W-:-:S04]  /*3260*/  UIADD3 UR6, UPT, UPT, UR6, 0x1, URZ ;  /* 0x0000000106067890 */ /* 0x000fc8000fffe0ff */
[----:B------:R-:W-:-:S04]  /*3270*/  UISETP.NE.AND UP0, UPT, UR6, 0x14, UPT ;  /* 0x000000140600788c */ /* 0x000fc8000bf05270 */
[----:B------:R-:W-:Y:S02]  /*3280*/  USEL UR5, URZ, 0x1, UP0 ;  /* 0x00000001ff057887 */ /* 0x000fe40008000000 */
[----:B------:R-:W-:-:S04]  /*3290*/  USEL UR6, UR6, URZ, UP0 ;  /* 0x000000ff06067287 */ /* 0x000fc80008000000 */
[----:B------:R-:W-:Y:S01]  /*32a0*/  ULEA UR6, UR6, UR4, 0x3 ;  /* 0x0000000406067291 */ /* 0x000fe2000f8e18ff */
[----:B-1----:R-:W-:-:S04]  /*32b0*/  LOP3.LUT R3, R2, UR5, RZ, 0x3c, !PT ;  /* 0x0000000502037c12 */ /* 0x002fc8000f8e3cff */
[----:B------:R-:W-:Y:S01]  /*32c0*/  SHF.L.U32 R3, R3, 0x1f, RZ ;  /* 0x0000001f03037819 */ /* 0x000fe200000006ff */
[----:B---3--:R-:W-:-:S07]  /*32d0*/  IMAD.U32 R0, RZ, RZ, UR6 ;  /* 0x00000006ff007e24 */ /* 0x008fce000f8e00ff */
.L_x_63:
[----:B-1----:R1:W2:Y:S02]  /*32e0*/  SYNCS.PHASECHK.TRANS64.TRYWAIT P0, [R0+URZ], R3 ;  /* 0x00000003000075a7 */ /* 0x0022a400080011ff */
[----:B--2---:R-:W-:Y:S05]  /*32f0*/  @!P0 NANOSLEEP.SYNCS 0x989680 ;  /* 0x009896800000895d */ /* 0x004fea0003900000 */
[----:B------:R-:W2:Y:S02]  /*3300*/  @!P0 SYNCS.PHASECHK.TRANS64 P0, [R0+URZ], R3 ;  /* 0x00000003000085a7 */ /* 0x000ea400080010ff */
[----:B--2---:R-:W-:Y:S05]  /*3310*/  @P0 EXIT ;  /* 0x000000000000094d */ /* 0x004fea0003800000 */
[----:B------:R-:W-:Y:S05]  /*3320*/  BRA `(.L_x_63) ;  /* 0xfffffffc00ec7947 */ /* 0x000fea000383ffff */
.L_x_23:
[----:B------:R-:W-:-:S04]  /*3330*/  UISETP.NE.AND UP1, UPT, UR37, URZ, UPT ;  /* 0x000000ff2500728c */ /* 0x000fc8000bf25270 */
[----:B------:R-:W-:-:S09]  /*3340*/  UISETP.NE.OR UP1, UPT, UR10, 0x1, UP1 ;  /* 0x000000010a00788c */ /* 0x000fd20008f25670 */
[----:B------:R-:W-:Y:S05]  /*3350*/  BRA.U UP1, `(.L_x_64) ;  /* 0x00000005014c7547 */ /* 0x000fea000b800000 */
[----:B------:R-:W-:Y:S01]  /*3360*/  HFMA2 R10, -RZ, RZ, 0, 0 ;  /* 0x00000000ff0a7431 */ /* 0x000fe200000001ff */
[----:B------:R-:W-:Y:S01]  /*3370*/  ISETP.GE.U32.AND P2, PT, R11, 0x2, PT ;  /* 0x000000020b00780c */ /* 0x000fe20003f46070 */
[----:B------:R-:W-:Y:S01]  /*3380*/  IMAD.MOV.U32 R12, RZ, RZ, 0x1 ;  /* 0x00000001ff0c7424 */ /* 0x000fe200078e00ff */
[----:B------:R-:W-:Y:S01]  /*3390*/  CS2R R8, SRZ ;  /* 0x0000000000087805 */ /* 0x000fe2000001ff00 */
[----:B------:R-:W-:Y:S01]  /*33a0*/  IMAD.MOV.U32 R3, RZ, RZ, RZ ;  /* 0x000000ffff037224 */ /* 0x000fe200078e00ff */
[----:B------:R-:W-:Y:S01]  /*33b0*/  UMOV UR4, 0x400 ;  /* 0x0000040000047882 */ /* 0x000fe20000000000 */
[----:B------:R-:W-:Y:S01]  /*33c0*/  UMOV UR6, URZ ;  /* 0x000000ff00067c82 */ /* 0x000fe20008000000 */
[----:B------:R-:W-:-:S12]  /*33d0*/  ULEA UR37, UR37, UR4, 0x18 ;  /* 0x0000000425257291 */ /* 0x000fd8000f8ec0ff */
.L_x_68:
[----:B------:R-:W-:Y:S02]  /*33e0*/  LEA R0, R3, UR37, 0x3 ;  /* 0x0000002503007c11 */ /* 0x000fe4000f8e18ff */
[----:B------:R-:W-:-:S03]  /*33f0*/  SHF.L.U32 R5, R8, 0x1f, RZ ;  /* 0x0000001f08057819 */ /* 0x000fc600000006ff */
[----:B------:R-:W-:Y:S01]  /*3400*/  VIADD R4, R0, 0x1d0 ;  /* 0x000001d000047836 */ /* 0x000fe20000000000 */
[----:B------:R-:W1:Y:S02]  /*3410*/  SYNCS.PHASECHK.TRANS64.TRYWAIT P0, [R0+URZ+0x1c0], R5 ;  /* 0x0001c005000075a7 */ /* 0x000e6400080011ff */
[----:B-1----:R-:W-:Y:S05]  /*3420*/  @!P0 BRA `(.L_x_65) ;  /* 0x0000005000648947 */ /* 0x002fea0003800000 */
.L_x_173:
[----:B------:R-:W-:Y:S01]  /*3430*/  ULEA UR5, UR6, UR37, 0x3 ;  /* 0x0000002506057291 */ /* 0x000fe2000f8e18ff */
[----:B------:R-:W-:Y:S01]  /*3440*/  PRMT R4, RZ, 0x654, R4 ;  /* 0x00000654ff047816 */ /* 0x000fe20000000004 */
[----:B-1----:R-:W-:Y:S01]  /*3450*/  @!P2 IMAD.MOV.U32 R5, RZ, RZ, 0x10 ;  /* 0x00000010ff05a424 */ /* 0x002fe200078e00ff */
[----:B------:R-:W-:Y:S01]  /*3460*/  SHF.L.U32 R7, R12, 0x1f, RZ ;  /* 0x0000001f0c077819 */ /* 0x000fe200000006ff */
[----:B------:R-:W-:Y:S01]  /*3470*/  UIADD3 UR4, UPT, UPT, UR5, 0x160, URZ ;  /* 0x0000016005047890 */ /* 0x000fe2000fffe0ff */
[----:B------:R1:W-:Y:S05]  /*3480*/  SYNCS.ARRIVE.TRANS64.RED.A1T0 RZ, [R4+URZ], RZ ;  /* 0x000000ff04ff79a7 */ /* 0x0003ea00081004ff */
[----:B------:R-:W-:Y:S01]  /*3490*/  IMAD.U32 R0, RZ, RZ, UR4 ;  /* 0x00000004ff007e24 */ /* 0x000fe2000f8e00ff */
[----:B------:R-:W2:Y:S04]  /*34a0*/  SYNCS.PHASECHK.TRANS64.TRYWAIT P0, [UR5+0x170], R7 ;  /* 0x00017007ff0075a7 */ /* 0x000ea80008001105 */
[----:B------:R-:W-:Y:S01]  /*34b0*/  PRMT R13, R11, 0x654, R0 ;  /* 0x000006540b0d7816 */ /* 0x000fe20000000000 */
[----:B-12---:R-:W-:Y:S06]  /*34c0*/  @!P0 BRA `(.L_x_66) ;  /* 0x0000005000508947 */ /* 0x006fec0003800000 */
.L_x_175:
[----:B------:R-:W-:Y:S01]  /*34d0*/  ULEA UR4, UR6, UR37, 0x4 ;  /* 0x0000002506047291 */ /* 0x000fe2000f8e20ff */
[----:B------:R-:W-:Y:S01]  /*34e0*/  SEL R2, R13, R2, !P2 ;  /* 0x000000020d027207 */ /* 0x000fe20005000000 */
[----:B------:R-:W-:Y:S01]  /*34f0*/  UIADD3 UR5, UPT, UPT, UR5, 0x160, URZ ;  /* 0x0000016005057890 */ /* 0x000fe2000fffe0ff */
[----:B-1----:R-:W-:Y:S01]  /*3500*/  LEA R0, R10, UR37, 0x3 ;  /* 0x000000250a007c11 */ /* 0x002fe2000f8e18ff */
[----:B------:R-:W-:Y:S01]  /*3510*/  UIADD3 UR4, UPT, UPT, UR4, 0x1f0, URZ ;  /* 0x000001f004047890 */ /* 0x000fe2000fffe0ff */
[----:B------:R1:W-:Y:S01]  /*3520*/  @!P2 SYNCS.ARRIVE.TRANS64.RED RZ, [R2+URZ], R5 ;  /* 0x0000000502ffa9a7 */ /* 0x0003e200080004ff */
[----:B------:R-:W-:Y:S01]  /*3530*/  UIADD3 UR6, UPT, UPT, UR6, 0x1, URZ ;  /* 0x0000000106067890 */ /* 0x000fe2000fffe0ff */
[----:B------:R-:W-:-:S03]  /*3540*/  VIADD R3, R3, 0x1 ;  /* 0x0000000103037836 */ /* 0x000fc60000000000 */
[----:B------:R-:W-:Y:S02]  /*3550*/  UISETP.NE.AND UP0, UPT, UR6, 0x2, UPT ;  /* 0x000000020600788c */ /* 0x000fe4000bf05270 */
[----:B------:R-:W-:Y:S01]  /*3560*/  ISETP.NE.AND P0, PT, R3, 0x2, PT ;  /* 0x000000020300780c */ /* 0x000fe20003f05270 */
[----:B------:R-:W-:Y:S06]  /*3570*/  UGETNEXTWORKID.BROADCAST [UR4], [UR5] ;  /* 0x00000000040073ca */ /* 0x000fec0008000100 */
[----:B------:R-:W-:Y:S02]  /*3580*/  USEL UR4, URZ, 0x1, UP0 ;  /* 0x00000001ff047887 */ /* 0x000fe40008000000 */
[----:B------:R-:W-:-:S04]  /*3590*/  USEL UR6, UR6, URZ, UP0 ;  /* 0x000000ff06067287 */ /* 0x000fc80008000000 */
[----:B------:R-:W-:Y:S02]  /*35a0*/  LOP3.LUT R12, R12, UR4, RZ, 0x3c, !PT ;  /* 0x000000040c0c7c12 */ /* 0x000fe4000f8e3cff */
[----:B-1----:R-:W-:-:S04]  /*35b0*/  SHF.L.U32 R5, R9, 0x1f, RZ ;  /* 0x0000001f09057819 */ /* 0x002fc800000006ff */
[----:B------:R-:W1:Y:S02]  /*35c0*/  SYNCS.PHASECHK.TRANS64.TRYWAIT P1, [R0+URZ+0x160], R5 ;  /* 0x00016005000075a7 */ /* 0x000e6400080211ff */
[----:B-1----:R-:W-:Y:S05]  /*35d0*/  @!P1 BRA `(.L_x_67) ;  /* 0x0000005000249947 */ /* 0x002fea0003800000 */
.L_x_176:
[----:B------:R-:W-:Y:S01]  /*35e0*/  LEA R4, R10, UR37, 0x4 ;  /* 0x000000250a047c11 */ /* 0x000fe2000f8e20ff */
[----:B-1----:R-:W-:Y:S01]  /*35f0*/  VIADD R0, R0, 0x170 ;  /* 0x0000017000007836 */ /* 0x002fe20000000000 */
[----:B------:R-:W-:Y:S01]  /*3600*/  SEL R3, R3, RZ, P0 ;  /* 0x000000ff03037207 */ /* 0x000fe20000000000 */
[----:B------:R-:W-:-:S03]  /*3610*/  VIADD R10, R10, 0x1 ;  /* 0x000000010a0a7836 */ /* 0x000fc60000000000 */
[----:B------:R-:W1:Y:S01]  /*3620*/  LDS.128 R4, [R4+0x1f0] ;  /* 0x0001f00004047984 */ /* 0x000e620000000c00 */
[----:B------:R-:W-:Y:S02]  /*3630*/  PRMT R0, RZ, 0x654, R0 ;  /* 0x00000654ff007816 */ /* 0x000fe40000000000 */
[C---:B------:R-:W-:Y:S01]  /*3640*/  ISETP.NE.AND P1, PT, R10.reuse, 0x2, PT ;  /* 0x000000020a00780c */ /* 0x040fe20003f25270 */
[----:B------:R-:W-:Y:S01]  /*3650*/  @!PT LDS RZ, [RZ] ;  /* 0x00000000fffff984 */ /* 0x000fe20000000800 */
[----:B------:R-:W-:Y:S01]  /*3660*/  @!PT LDS RZ, [RZ] ;  /* 0x00000000fffff984 */ /* 0x000fe20000000800 */
[----:B------:R-:W-:Y:S01]  /*3670*/  @!PT LDS RZ, [RZ] ;  /* 0x00000000fffff984 */ /* 0x000fe20000000800 */
[----:B------:R-:W-:Y:S01]  /*3680*/  @!PT LDS RZ, [RZ] ;  /* 0x00000000fffff984 */ /* 0x000fe20000000800 */
[----:B------:R2:W-:Y:S06]  /*3690*/  MEMBAR.ALL.CTA ;  /* 0x0000000000007992 */ /* 0x0005ec0000008000 */
[----:B--2---:R-:W2:Y:S01]  /*36a0*/  FENCE.VIEW.ASYNC.S ;  /* 0x00000000000073c6 */ /* 0x004ea20000000000 */
[----:B------:R-:W-:Y:S01]  /*36b0*/  SEL R10, R10, RZ, P1 ;  /* 0x000000ff0a0a7207 */ /* 0x000fe20000800000 */
[----:B--2---:R2:W-:Y:S01]  /*36c0*/  SYNCS.ARRIVE.TRANS64.RED.A1T0 RZ, [R0+URZ], RZ ;  /* 0x000000ff00ff79a7 */ /* 0x0045e200081004ff */
[----:B-1----:R-:W-:-:S02]  /*36d0*/  LOP3.LUT P3, RZ, R6, 0x1, RZ, 0xc0, !PT ;  /* 0x0000000106ff7812 */ /* 0x002fc4000786c0ff */
[----:B------:R-:W-:-:S04]  /*36e0*/  SEL R5, RZ, 0x1, P0 ;  /* 0x00000001ff057807 */ /* 0x000fc80000000000 */
[----:B------:R-:W-:Y:S02]  /*36f0*/  LOP3.LUT R8, R8, R5, RZ, 0x3c, !PT ;  /* 0x0000000508087212 */ /* 0x000fe400078e3cff */
[----:B--2---:R-:W-:-:S04]  /*3700*/  SEL R0, RZ, 0x1, P1 ;  /* 0x00000001ff007807 */ /* 0x004fc80000800000 */
[----:B------:R-:W-:Y:S01]  /*3710*/  LOP3.LUT R9, R9, R0, RZ, 0x3c, !PT ;  /* 0x0000000009097212 */ /* 0x000fe200078e3cff */
[----:B------:R-:W-:Y:S06]  /*3720*/  @P3 BRA `(.L_x_68) ;  /* 0xfffffffc002c3947 */ /* 0x000fec000383ffff */
[----:B------:R-:W-:Y:S01]  /*3730*/  ULEA UR5, UR6, UR37, 0x3 ;  /* 0x0000002506057291 */ /* 0x000fe2000f8e18ff */
[----:B------:R-:W-:-:S08]  /*3740*/  SHF.L.U32 R3, R12, 0x1f, RZ ;  /* 0x0000001f0c037819 */ /* 0x000fd000000006ff */
[----:B------:R-:W1:Y:S02]  /*3750*/  SYNCS.PHASECHK.TRANS64 P0, [UR5+0x170], R3 ;  /* 0x00017003ff0075a7 */ /* 0x000e640008001005 */
[----:B-1----:R-:W-:Y:S05]  /*3760*/  @P0 BRA `(.L_x_69) ;  /* 0x0000000000080947 */ /* 0x002fea0003800000 */
[----:B------:R-:W1:Y:S02]  /*3770*/  SYNCS.PHASECHK.TRANS64.TRYWAIT P0, [UR5+0x170], R3 ;  /* 0x00017003ff0075a7 */ /* 0x000e640008001105 */
[----:B-1----:R-:W-:Y:S05]  /*3780*/  @!P0 BRA `(.L_x_70) ;  /* 0x0000004c00cc8947 */ /* 0x002fea0003800000 */
.L_x_69:
[----:B------:R-:W-:-:S04]  /*3790*/  UIADD3 UR4, UPT, UPT, UR6, 0x1, URZ ;  /* 0x0000000106047890 */ /* 0x000fc8000fffe0ff */
[----:B------:R-:W-:-:S04]  /*37a0*/  UISETP.NE.AND UP0, UPT, UR4, 0x2, UPT ;  /* 0x000000020400788c */ /* 0x000fc8000bf05270 */
[----:B------:R-:W-:Y:S02]  /*37b0*/  USEL UR7, URZ, 0x1, UP0 ;  /* 0x00000001ff077887 */ /* 0x000fe40008000000 */
[----:B------:R-:W-:-:S04]  /*37c0*/  USEL UR4, UR4, URZ, UP0 ;  /* 0x000000ff04047287 */ /* 0x000fc80008000000 */
[----:B------:R-:W-:Y:S01]  /*37d0*/  ULEA UR4, UR4, UR37, 0x3 ;  /* 0x0000002504047291 */ /* 0x000fe2000f8e18ff */
[----:B-1----:R-:W-:-:S04]  /*37e0*/  LOP3.LUT R3, R12, UR7, RZ, 0x3c, !PT ;  /* 0x000000070c037c12 */ /* 0x002fc8000f8e3cff */
[----:B------:R-:W-:-:S04]  /*37f0*/  SHF.L.U32 R0, R3, 0x1f, RZ ;  /* 0x0000001f03007819 */ /* 0x000fc800000006ff */
[----:B------:R-:W1:Y:S02]  /*3800*/  SYNCS.PHASECHK.TRANS64 P0, [UR4+0x170], R0 ;  /* 0x00017000ff0075a7 */ /* 0x000e640008001004 */
[----:B-1----:R-:W-:Y:S05]  /*3810*/  @P0 EXIT ;  /* 0x000000000000094d */ /* 0x002fea0003800000 */
[----:B------:R-:W-:Y:S02]  /*3820*/  SHF.L.U32 R3, R3, 0x1f, RZ ;  /* 0x0000001f03037819 */ /* 0x000fe400000006ff */
[----:B------:R-:W-:-:S07]  /*3830*/  MOV R0, UR4 ;  /* 0x0000000400007c02 */ /* 0x000fce0008000f00 */
.L_x_71:
[----:B-1----:R1:W2:Y:S02]  /*3840*/  SYNCS.PHASECHK.TRANS64.TRYWAIT P0, [R0+URZ+0x170], R3 ;  /* 0x00017003000075a7 */ /* 0x0022a400080011ff */
[----:B--2---:R-:W-:Y:S05]  /*3850*/  @!P0 NANOSLEEP.SYNCS 0x989680 ;  /* 0x009896800000895d */ /* 0x004fea0003900000 */
[----:B------:R-:W2:Y:S02]  /*3860*/  @!P0 SYNCS.PHASECHK.TRANS64 P0, [R0+URZ+0x170], R3 ;  /* 0x00017003000085a7 */ /* 0x000ea400080010ff */
[----:B--2---:R-:W-:Y:S05]  /*3870*/  @P0 EXIT ;  /* 0x000000000000094d */ /* 0x004fea0003800000 */
[----:B------:R-:W-:Y:S05]  /*3880*/  BRA `(.L_x_71) ;  /* 0xfffffffc00ec7947 */ /* 0x000fea000383ffff */
.L_x_64:
[----:B------:R-:W-:Y:S05]  /*3890*/  BRA.U UP4, `(.L_x_72) ;  /* 0x0000001104a07547 */ /* 0x000fea000b800000 */
[----:B------:R-:W-:Y:S01]  /*38a0*/  UMOV UR6, 0x40 ;  /* 0x0000004000067882 */ /* 0x000fe20000000000 */
[----:B------:R-:W-:Y:S01]  /*38b0*/  NOP ;  /* 0x0000000000007918 */ /* 0x000fe20000000000 */
[----:B------:R-:W-:Y:S01]  /*38c0*/  ULEA UR6, UR37, UR6, 0x18 ;  /* 0x0000000625067291 */ /* 0x000fe2000f8ec0ff */
[----:B------:R-:W-:Y:S02]  /*38d0*/  UMOV UR7, 0x400 ;  /* 0x0000040000077882 */ /* 0x000fe40000000000 */
[----:B------:R-:W-:-:S06]  /*38e0*/  ULEA UR37, UR37, UR7, 0x18 ;  /* 0x0000000725257291 */ /* 0x000fcc000f8ec0ff */
[----:B------:R-:W1:Y:S02]  /*38f0*/  LDS.U8 R0, [UR6+0x1c] ;  /* 0x00001c06ff007984 */ /* 0x000e640008000000 */
[----:B-1----:R-:W-:-:S13]  /*3900*/  ISETP.NE.AND P0, PT, R0, RZ, PT ;  /* 0x000000ff0000720c */ /* 0x002fda0003f05270 */
[----:B------:R-:W-:Y:S05]  /*3910*/  @P0 BRA `(.L_x_73) ;  /* 0x0000000400080947 */ /* 0x000fea0003800000 */
[----:B------:R-:W-:Y:S02]  /*3920*/  UISETP.NE.U32.AND UP0, UPT, UR5, 0x1, UPT ;  /* 0x000000010500788c */ /* 0x000fe4000bf05070 */
[----:B------:R-:W-:-:S07]  /*3930*/  UIADD3 UR8, UPT, UPT, UR6, 0x8, URZ ;  /* 0x0000000806087890 */ /* 0x000fce000fffe0ff */
[----:B------:R-:W-:Y:S05]  /*3940*/  BRA.U !UP0, `(.L_x_74) ;  /* 0x00000001089c7547 */ /* 0x000fea000b800000 */
[----:B------:R-:W-:Y:S01]  /*3950*/  ELECT P0, URZ, PT ;  /* 0x0000000000ff782f */ /* 0x000fe20003800000 */
[----:B------:R-:W-:-:S12]  /*3960*/  BSSY B0, `(.L_x_74) ;  /* 0x0000025000007945 */ /* 0x000fd80003800000 */
[----:B------:R-:W-:Y:S05]  /*3970*/  @!P0 BRA `(.L_x_75) ;  /* 0x00000000008c8947 */ /* 0x000fea0003800000 */
[----:B------:R-:W-:-:S05]  /*3980*/  UMOV UR7, 0x10 ;  /* 0x0000001000077882 */ /* 0x000fca0000000000 */
[----:B------:R-:W-:Y:S04]  /*3990*/  DEPBAR.LE SB1, 0x36 ;  /* 0x00009d800000791a */ /* 0x000fe80000000000 */
[----:B------:R-:W1:Y:S02]  /*39a0*/  UTCATOMSWS.2CTA.FIND_AND_SET.ALIGN UP1, UR7, UR7 ;  /* 0x00000007000775e3 */ /* 0x000e640008220800 */
[----:B-1----:R-:W-:Y:S01]  /*39b0*/  MOV R11, UR7 ;  /* 0x00000007000b7c02 */ /* 0x002fe20008000f00 */
[----:B------:R-:W-:Y:S06]  /*39c0*/  BRA.U UP1, `(.L_x_76) ;  /* 0x0000000101187547 */ /* 0x000fec000b800000 */
.L_x_77:
[----:B------:R-:W-:Y:S05]  /*39d0*/  NANOSLEEP 0x64 ;  /* 0x000000640000795d */ /* 0x000fea0003800000 */
[----:B------:R-:W-:-:S05]  /*39e0*/  UMOV UR7, 0x10 ;  /* 0x0000001000077882 */ /* 0x000fca0000000000 */
[----:B------:R-:W-:Y:S04]  /*39f0*/  DEPBAR.LE SB1, 0x36 ;  /* 0x00009d800000791a */ /* 0x000fe80000000000 */
[----:B------:R-:W1:Y:S02]  /*3a00*/  UTCATOMSWS.2CTA.FIND_AND_SET.ALIGN UP1, UR7, UR7 ;  /* 0x00000007000775e3 */ /* 0x000e640008220800 */
[----:B-1----:R-:W-:Y:S01]  /*3a10*/  MOV R11, UR7 ;  /* 0x00000007000b7c02 */ /* 0x002fe20008000f00 */
[----:B------:R-:W-:Y:S05]  /*3a20*/  BRA.U !UP1, `(.L_x_77) ;  /* 0xfffffffd09e87547 */ /* 0x000fea000b83ffff */
.L_x_76:
[----:B------:R-:W1:Y:S01]  /*3a30*/  LDS R5, [UR6+0x10] ;  /* 0x00001006ff057984 */ /* 0x000e620008000800 */
[----:B------:R-:W-:Y:S01]  /*3a40*/  IMAD.U32 R3, RZ, RZ, UR37 ;  /* 0x00000025ff037e24 */ /* 0x000fe2000f8e00ff */
[----:B------:R-:W-:-:S03]  /*3a50*/  MOV R2, UR4 ;  /* 0x0000000400027c02 */ /* 0x000fc60008000f00 */
[----:B------:R-:W-:Y:S01]  /*3a60*/  VIADD R3, R3, 0x210 ;  /* 0x0000021003037836 */ /* 0x000fe20000000000 */
[----:B-1----:R-:W-:-:S04]  /*3a70*/  SHF.L.U32 R5, R5, 0x1f, RZ ;  /* 0x0000001f05057819 */ /* 0x002fc800000006ff */
[----:B------:R-:W1:Y:S02]  /*3a80*/  SYNCS.PHASECHK.TRANS64.TRYWAIT P0, [UR6+0x8], R5 ;  /* 0x00000805ff0075a7 */ /* 0x000e640008001106 */
[----:B-1----:R-:W-:Y:S05]  /*3a90*/  @P0 BRA `(.L_x_78) ;  /* 0x0000000000080947 */ /* 0x002fea0003800000 */
[----:B------:R-:W1:Y:S02]  /*3aa0*/  SYNCS.PHASECHK.TRANS64.TRYWAIT P0, [UR6+0x8], R5 ;  /* 0x00000805ff0075a7 */ /* 0x000e640008001106 */
[----:B-1----:R-:W-:Y:S05]  /*3ab0*/  @!P0 BRA `(.L_x_79) ;  /* 0x0000004c00188947 */ /* 0x002fea0003800000 */
.L_x_78:
[----:B-1----:R-:W-:Y:S01]  /*3ac0*/  HFMA2 R0, -RZ, RZ, 0, 5.9604644775390625e-08 ;  /* 0x00000001ff007431 */ /* 0x002fe200000001ff */
[----:B------:R-:W-:Y:S01]  /*3ad0*/  UPRMT UR7, UR4, 0x654, UR8 ;  /* 0x0000065404077896 */ /* 0x000fe20008000008 */
[----:B------:R-:W-:Y:S01]  /*3ae0*/  IMAD.MOV.U32 R6, RZ, RZ, 0xffff ;  /* 0x0000ffffff067424 */ /* 0x000fe200078e00ff */
[----:B------:R-:W-:Y:S01]  /*3af0*/  PRMT R2, R2, 0x654, R3 ;  /* 0x0000065402027816 */ /* 0x000fe20000000003 */
[----:B------:R-:W-:Y:S02]  /*3b00*/  IMAD.MOV.U32 R4, RZ, RZ, 0x4 ;  /* 0x00000004ff047424 */ /* 0x000fe400078e00ff */
[----:B------:R-:W-:Y:S01]  /*3b10*/  IMAD.SHL.U32 R7, R11, 0x20, RZ ;  /* 0x000000200b077824 */ /* 0x000fe200078e00ff */
[----:B------:R-:W-:Y:S02]  /*3b20*/  MOV R3, UR7 ;  /* 0x0000000700037c02 */ /* 0x000fe40008000f00 */
[-C--:B------:R-:W-:Y:S01]  /*3b30*/  SHF.L.U32 R6, R6, R11.reuse, RZ ;  /* 0x0000000b06067219 */ /* 0x080fe200000006ff */
[----:B------:R1:W-:Y:S01]  /*3b40*/  SYNCS.ARRIVE.TRANS64.RED RZ, [UR7], R4 ;  /* 0x00000004ffff79a7 */ /* 0x0003e20008000407 */
[----:B------:R-:W-:Y:S01]  /*3b50*/  SHF.L.U32 R5, R0, R11, RZ ;  /* 0x0000000b00057219 */ /* 0x000fe200000006ff */
[----:B------:R1:W-:Y:S04]  /*3b60*/  STS [UR37+0x210], R7 ;  /* 0x00021007ff007988 */ /* 0x0003e80008000825 */
[----:B------:R1:W-:Y:S04]  /*3b70*/  STAS [R2.64], R11 ;  /* 0x0000000b02007dbd */ /* 0x0003e8000c0008ff */
[----:B------:R1:W-:Y:S04]  /*3b80*/  ATOMS.OR RZ, [UR6+0x14], R6 ;  /* 0x00001406ffff798c */ /* 0x0003e8000b000006 */
[----:B------:R1:W-:Y:S04]  /*3b90*/  ATOMS.OR RZ, [UR6+0x18], R5 ;  /* 0x00001805ffff798c */ /* 0x0003e8000b000006 */
[----:B------:R1:W-:Y:S02]  /*3ba0*/  ATOMS.XOR RZ, [UR6+0x10], R0 ;  /* 0x00001000ffff798c */ /* 0x0003e4000b800006 */
.L_x_75:
[----:B------:R-:W-:Y:S05]  /*3bb0*/  BSYNC B0 ;  /* 0x0000000000007941 */ /* 0x000fea0003800000 */
.L_x_74:
[----:B------:R-:W-:Y:S05]  /*3bc0*/  BRA.U UP0, `(.L_x_80) ;  /* 0x00000001006c7547 */ /* 0x000fea000b800000 */
[----:B------:R-:W-:-:S03]  /*3bd0*/  UMOV UR7, 0xffffffff ;  /* 0xffffffff00077882 */ /* 0x000fc60000000000 */
[----:B------:R-:W-:Y:S05]  /*3be0*/  BRA.DIV UR7, `(.L_x_81) ;  /* 0x0000004a07e47947 */ /* 0x000fea000b800000 */
[----:B------:R-:W-:-:S13]  /*3bf0*/  ELECT P6, URZ, PT ;  /* 0x0000000000ff782f */ /* 0x000fda00038c0000 */
.L_x_180:
[----:B------:R-:W-:Y:S05]  /*3c00*/  @!P6 BRA `(.L_x_80) ;  /* 0x00000000005ce947 */ /* 0x000fea0003800000 */
[----:B-1----:R-:W1:Y:S02]  /*3c10*/  LDS R3, [UR6+0x10] ;  /* 0x00001006ff037984 */ /* 0x002e640008000800 */
[----:B-1----:R-:W-:-:S04]  /*3c20*/  SHF.L.U32 R3, R3, 0x1f, RZ ;  /* 0x0000001f03037819 */ /* 0x002fc800000006ff */
[----:B------:R-:W1:Y:S02]  /*3c30*/  SYNCS.PHASECHK.TRANS64.TRYWAIT P0, [UR6+0x8], R3 ;  /* 0x00000803ff0075a7 */ /* 0x000e640008001106 */
[----:B-1----:R-:W-:Y:S05]  /*3c40*/  @P0 BRA `(.L_x_82) ;  /* 0x0000000000080947 */ /* 0x002fea0003800000 */
[----:B------:R-:W1:Y:S02]  /*3c50*/  SYNCS.PHASECHK.TRANS64.TRYWAIT P0, [UR6+0x8], R3 ;  /* 0x00000803ff0075a7 */ /* 0x000e640008001106 */
[----:B-1----:R-:W-:Y:S05]  /*3c60*/  @!P0 BRA `(.L_x_83) ;  /* 0x0000004800e48947 */ /* 0x002fea0003800000 */
.L_x_82:
[----:B------:R-:W2:Y:S01]  /*3c70*/  LDS R5, [UR37+0x210] ;  /* 0x00021025ff057984 */ /* 0x000ea20008000800 */
[----:B-1----:R-:W-:Y:S02]  /*3c80*/  HFMA2 R0, -RZ, RZ, 0, 5.9604644775390625e-08 ;  /* 0x00000001ff007431 */ /* 0x002fe400000001ff */
[----:B------:R-:W-:Y:S01]  /*3c90*/  IMAD.MOV.U32 R2, RZ, RZ, 0xffff ;  /* 0x0000ffffff027424 */ /* 0x000fe200078e00ff */
[----:B------:R-:W-:Y:S01]  /*3ca0*/  UPRMT UR7, UR4, 0x654, UR8 ;  /* 0x0000065404077896 */ /* 0x000fe20008000008 */
[----:B--2---:R-:W-:-:S03]  /*3cb0*/  IMAD.SHL.U32 R3, R5, 0x20, RZ ;  /* 0x0000002005037824 */ /* 0x004fc600078e00ff */
[-C--:B------:R-:W-:Y:S02]  /*3cc0*/  SHF.L.U32 R2, R2, R5.reuse, RZ ;  /* 0x0000000502027219 */ /* 0x080fe400000006ff */
[----:B------:R-:W-:Y:S01]  /*3cd0*/  SHF.L.U32 R5, R0, R5, RZ ;  /* 0x0000000500057219 */ /* 0x000fe200000006ff */
[----:B------:R2:W-:Y:S04]  /*3ce0*/  STS [UR37+0x210], R3 ;  /* 0x00021003ff007988 */ /* 0x0005e80008000825 */
[----:B------:R2:W-:Y:S04]  /*3cf0*/  ATOMS.OR RZ, [UR6+0x14], R2 ;  /* 0x00001402ffff798c */ /* 0x0005e8000b000006 */
[----:B------:R2:W-:Y:S01]  /*3d00*/  ATOMS.OR RZ, [UR6+0x18], R5 ;  /* 0x00001805ffff798c */ /* 0x0005e2000b000006 */
[----:B------:R-:W-:Y:S03]  /*3d10*/  SYNCS.ARRIVE.TRANS64.RED.A1T0 RZ, [UR7], RZ ;  /* 0x000000ffffff79a7 */ /* 0x000fe60008100407 */
[----:B------:R2:W-:Y:S01]  /*3d20*/  ATOMS.XOR RZ, [UR6+0x10], R0 ;  /* 0x00001000ffff798c */ /* 0x0005e2000b800006 */
[----:B------:R-:W-:Y:S05]  /*3d30*/  BRA `(.L_x_80) ;  /* 0x0000000000107947 */ /* 0x000fea0003800000 */
.L_x_73:
[----:B------:R-:W-:Y:S02]  /*3d40*/  MOV R0, 0xffffffff ;  /* 0xffffffff00007802 */ /* 0x000fe40000000f00 */
[----:B------:R-:W-:-:S03]  /*3d50*/  MOV R2, 0x3d80 ;  /* 0x00003d8000027802 */ /* 0x000fc60000000f00 */
[----:B------:R1:W-:Y:S04]  /*3d60*/  STS [UR37+0x210], R0 ;  /* 0x00021000ff007988 */ /* 0x0003e80008000825 */
[----:B-1---5:R-:W-:Y:S05]  /*3d70*/  CALL.REL.NOINC `($__internal_1_$__cuda_sm10x_tcgen05_guardrail_trap_phase_invalid_during_alloc) ;  /* 0x0000004c00ec7944 */ /* 0x022fea0003c00000 */
.L_x_80:
[----:B------:R-:W-:Y:S05]  /*3d80*/  WARPSYNC.ALL ;  /* 0x0000000000007948 */ /* 0x000fea0003800000 */
[----:B------:R-:W3:Y:S01]  /*3d90*/  S2UR UR8, SR_CgaCtaId ;  /* 0x00000000000879c3 */ /* 0x000ee20000008800 */
[----:B------:R-:W-:Y:S01]  /*3da0*/  UMOV UR6, 0x400 ;  /* 0x0000040000067882 */ /* 0x000fe20000000000 */
[----:B------:R-:W-:-:S06]  /*3db0*/  NOP ;  /* 0x0000000000007918 */ /* 0x000fcc0000000000 */
[----:B------:R-:W-:Y:S06]  /*3dc0*/  BAR.ARV 0x6, 0xa0 ;  /* 0x0182800000007b1d */ /* 0x000fec0000002000 */
[----:B------:R-:W-:Y:S02]  /*3dd0*/  LOP3.LUT R9, R9, 0xffff, RZ, 0xc0, !PT ;  /* 0x0000ffff09097812 */ /* 0x000fe400078ec0ff */
[----:B-12---:R-:W-:Y:S02]  /*3de0*/  CS2R R2, SRZ ;  /* 0x0000000000027805 */ /* 0x006fe4000001ff00 */
[----:B------:R-:W-:Y:S01]  /*3df0*/  LOP3.LUT R8, R8, 0xffff, RZ, 0xc0, !PT ;  /* 0x0000ffff08087812 */ /* 0x000fe200078ec0ff */
[----:B------:R-:W-:Y:S01]  /*3e00*/  UMOV UR22, URZ ;  /* 0x000000ff00167c82 */ /* 0x000fe20008000000 */
[----:B------:R-:W-:Y:S01]  /*3e10*/  R2UR UR13, R9 ;  /* 0x00000000090d72ca */ /* 0x000fe200000e0000 */
[----:B------:R-:W-:Y:S01]  /*3e20*/  IMAD.MOV.U32 R9, RZ, RZ, 0x1 ;  /* 0x00000001ff097424 */ /* 0x000fe200078e00ff */
[----:B------:R-:W-:Y:S01]  /*3e30*/  R2UR UR12, R8 ;  /* 0x00000000080c72ca */ /* 0x000fe200000e0000 */
[----:B------:R-:W-:Y:S01]  /*3e40*/  IMAD.MOV.U32 R8, RZ, RZ, RZ ;  /* 0x000000ffff087224 */ /* 0x000fe200078e00ff */
[----:B------:R-:W-:Y:S01]  /*3e50*/  UMOV UR21, URZ ;  /* 0x000000ff00157c82 */ /* 0x000fe20008000000 */
[----:B------:R-:W-:Y:S01]  /*3e60*/  UMOV UR20, URZ ;  /* 0x000000ff00147c82 */ /* 0x000fe20008000000 */
[----:B---3--:R-:W-:Y:S01]  /*3e70*/  ULEA UR8, UR8, UR6, 0x18 ;  /* 0x0000000608087291 */ /* 0x008fe2000f8ec0ff */
[----:B------:R-:W1:Y:S03]  /*3e80*/  LDCU UR6, c[0x0][0x38c] ;  /* 0x00007180ff0677ac */ /* 0x000e660008000800 */
[----:B------:R-:W-:-:S02]  /*3e90*/  UIADD3 UR14, UPT, UPT, UR8, 0x4600, URZ ;  /* 0x00004600080e7890 */ /* 0x000fc4000fffe0ff */
[----:B------:R-:W-:-:S03]  /*3ea0*/  UIADD3 UR15, UPT, UPT, UR8, 0x2c600, URZ ;  /* 0x0002c600080f7890 */ /* 0x000fc6000fffe0ff */
[----:B------:R-:W2:Y:S01]  /*3eb0*/  LDS R0, [UR8+0x210] ;  /* 0x00021008ff007984 */ /* 0x000ea20008000800 */
[----:B------:R-:W-:Y:S02]  /*3ec0*/  USHF.R.U32.HI UR14, URZ, 0x4, UR14 ;  /* 0x00000004ff0e7899 */ /* 0x000fe4000801160e */
[----:B------:R-:W-:Y:S02]  /*3ed0*/  USHF.R.U32.HI UR15, URZ, 0x4, UR15 ;  /* 0x00000004ff0f7899 */ /* 0x000fe4000801160f */
[----:B------:R-:W-:Y:S02]  /*3ee0*/  ULOP3.LUT UR14, UR14, 0x3fff, URZ, 0xc0, !UPT ;  /* 0x00003fff0e0e7892 */ /* 0x000fe4000f8ec0ff */
[----:B------:R-:W-:Y:S02]  /*3ef0*/  ULOP3.LUT UR15, UR15, 0x3fff, URZ, 0xc0, !UPT ;  /* 0x00003fff0f0f7892 */ /* 0x000fe4000f8ec0ff */
[----:B------:R-:W-:Y:S02]  /*3f00*/  ULOP3.LUT UR14, UR14, 0x10000, URZ, 0xfc, !UPT ;  /* 0x000100000e0e7892 */ /* 0x000fe4000f8efcff */
[----:B-1----:R-:W-:-:S02]  /*3f10*/  UIADD3 UR6, UPT, UPT, UR6, 0x3f, URZ ;  /* 0x0000003f06067890 */ /* 0x002fc4000fffe0ff */
[----:B------:R-:W-:Y:S02]  /*3f20*/  ULOP3.LUT UR15, UR15, 0x10000, URZ, 0xfc, !UPT ;  /* 0x000100000f0f7892 */ /* 0x000fe4000f8efcff */
[----:B------:R-:W-:Y:S02]  /*3f30*/  USHF.R.S32.HI UR7, URZ, 0x1f, UR6 ;  /* 0x0000001fff077899 */ /* 0x000fe40008011406 */
[----:B------:R-:W-:Y:S02]  /*3f40*/  UISETP.NE.AND UP2, UPT, UR5, URZ, UPT ;  /* 0x000000ff0500728c */ /* 0x000fe4000bf45270 */
[----:B------:R-:W-:Y:S01]  /*3f50*/  ULEA.HI UR7, UR7, UR6, URZ, 0x6 ;  /* 0x0000000607077291 */ /* 0x000fe2000f8f30ff */
[----:B------:R-:W-:Y:S01]  /*3f60*/  UMOV UR28, 0x0 ;  /* 0x00000000001c7882 */ /* 0x000fe20000000000 */
[----:B------:R-:W-:Y:S02]  /*3f70*/  UMOV UR29, 0x10100010 ;  /* 0x10100010001d7882 */ /* 0x000fe40000000000 */
[----:B------:R-:W-:Y:S01]  /*3f80*/  USHF.R.S32.HI UR7, URZ, 0x6, UR7 ;  /* 0x00000006ff077899 */ /* 0x000fe20008011407 */
[----:B------:R-:W-:Y:S01]  /*3f90*/  UMOV UR26, 0x0 ;  /* 0x00000000001a7882 */ /* 0x000fe20000000000 */
[----:B------:R-:W-:-:S02]  /*3fa0*/  UMOV UR27, 0x10100010 ;  /* 0x10100010001b7882 */ /* 0x000fc40000000000 */
[----:B------:R-:W-:-:S04]  /*3fb0*/  UISETP.LT.AND UP0, UPT, UR7, 0x1, UPT ;  /* 0x000000010700788c */ /* 0x000fc8000bf01270 */
[----:B------:R-:W-:Y:S01]  /*3fc0*/  USEL UR23, UR7, 0x1, !UP0 ;  /* 0x0000000107177887 */ /* 0x000fe2000c000000 */
[----:B--2---:R-:W-:-:S15]  /*3fd0*/  R2UR UR24, R0 ;  /* 0x00000000001872ca */ /* 0x004fde00000e0000 */
.L_x_91:
[C---:B------:R-:W-:Y:S02]  /*3fe0*/  LEA R0, R8.reuse, UR8, 0x3 ;  /* 0x0000000808007c11 */ /* 0x040fe4000f8e18ff */
[----:B------:R-:W-:Y:S02]  /*3ff0*/  SHF.L.U32 R5, R3, 0x1f, RZ ;  /* 0x0000001f03057819 */ /* 0x000fe400000006ff */
[----:B------:R-:W-:Y:S02]  /*4000*/  LEA R4, R8, UR8, 0x4 ;  /* 0x0000000808047c11 */ /* 0x000fe4000f8e20ff */
[----:B------:R-:W1:Y:S02]  /*4010*/  SYNCS.PHASECHK.TRANS64.TRYWAIT P0, [R0+URZ+0x160], R5 ;  /* 0x00016005000075a7 */ /* 0x000e6400080011ff */
[----:B-1-34-:R-:W-:Y:S05]  /*4020*/  @!P0 BRA `(.L_x_84) ;  /* 0x00000048000c8947 */ /* 0x01afea0003800000 */
.L_x_181:
[----:B-1----:R-:W1:Y:S01]  /*4030*/  LDS.128 R4, [R4+0x1f0] ;  /* 0x0001f00004047984 */ /* 0x002e620000000c00 */
[----:B------:R-:W-:Y:S02]  /*4040*/  VIADD R0, R0, 0x170 ;  /* 0x0000017000007836 */ /* 0x000fe40000000000 */
[----:B------:R-:W-:Y:S01]  /*4050*/  VIADD R8, R8, 0x1 ;  /* 0x0000000108087836 */ /* 0x000fe20000000000 */
[----:B------:R-:W-:Y:S01]  /*4060*/  @!PT LDS RZ, [RZ] ;  /* 0x00000000fffff984 */ /* 0x000fe20000000800 */
[----:B------:R-:W-:Y:S01]  /*4070*/  @!PT LDS RZ, [RZ] ;  /* 0x00000000fffff984 */ /* 0x000fe20000000800 */
[----:B------:R-:W-:Y:S01]  /*4080*/  @!PT LDS RZ, [RZ] ;  /* 0x00000000fffff984 */ /* 0x000fe20000000800 */
[----:B------:R-:W-:Y:S01]  /*4090*/  @!PT LDS RZ, [RZ] ;  /* 0x00000000fffff984 */ /* 0x000fe20000000800 */
[----:B------:R2:W-:Y:S06]  /*40a0*/  MEMBAR.ALL.CTA ;  /* 0x0000000000007992 */ /* 0x0005ec0000008000 */
[----:B--2---:R-:W2:Y:S01]  /*40b0*/  FENCE.VIEW.ASYNC.S ;  /* 0x00000000000073c6 */ /* 0x004ea20000000000 */
[----:B------:R-:W-:-:S04]  /*40c0*/  PRMT R0, RZ, 0x654, R0 ;  /* 0x00000654ff007816 */ /* 0x000fc80000000000 */
[----:B--2---:R2:W-:Y:S01]  /*40d0*/  SYNCS.ARRIVE.TRANS64.RED.A1T0 RZ, [R0+URZ], RZ ;  /* 0x000000ff00ff79a7 */ /* 0x0045e200081004ff */
[----:B-1----:R-:W-:Y:S01]  /*40e0*/  LOP3.LUT P1, RZ, R6, 0x1, RZ, 0xc0, !PT ;  /* 0x0000000106ff7812 */ /* 0x002fe2000782c0ff */
[----:B--2---:R-:W-:-:S12]  /*40f0*/  BRA.U UP2, `(.L_x_85) ;  /* 0x0000000102e07547 */ /* 0x004fd8000b800000 */
[----:B------:R-:W1:Y:S01]  /*4100*/  LDCU UR6, c[0x0][0x38c] ;  /* 0x00007180ff0677ac */ /* 0x000e620008000800 */
[----:B------:R-:W-:Y:S02]  /*4110*/  PLOP3.LUT P2, PT, PT, PT, PT, 0x80, 0x8 ;  /* 0x000000000008781c */ /* 0x000fe40003f4f070 */
[----:B------:R-:W-:Y:S01]  /*4120*/  SHF.L.U32 R5, R9, 0x1f, RZ ;  /* 0x0000001f09057819 */ /* 0x000fe200000006ff */
[----:B------:R-:W-:Y:S02]  /*4130*/  ULEA UR10, UR22, UR8, 0x3 ;  /* 0x00000008160a7291 */ /* 0x000fe4000f8e18ff */
[----:B------:R-:W-:Y:S02]  /*4140*/  ULEA UR11, UR22, UR24, 0x6 ;  /* 0x00000018160b7291 */ /* 0x000fe4000f8e30ff */
[----:B-1----:R-:W-:-:S06]  /*4150*/  UISETP.GE.AND UP0, UPT, UR6, 0x1, UPT ;  /* 0x000000010600788c */ /* 0x002fcc000bf06270 */
[----:B------:R-:W-:-:S05]  /*4160*/  PLOP3.LUT P0, PT, PT, PT, UP0, 0x80, 0x8 ;  /* 0x000000000008781c */ /* 0x000fca0003f0f008 */
[----:B------:R-:W-:-:S08]  /*4170*/  @UP0 ULEA UR6, UR21, UR8, 0x3 ;  /* 0x0000000815060291 */ /* 0x000fd0000f8e18ff */
[----:B------:R-:W-:-:S04]  /*4180*/  @P0 SHF.L.U32 R0, R2, 0x1f, RZ ;  /* 0x0000001f02000819 */ /* 0x000fc800000006ff */
[----:B------:R1:W2:Y:S01]  /*4190*/  @P0 SYNCS.PHASECHK.TRANS64.TRYWAIT P2, [UR6], R0 ;  /* 0x00000000ff0005a7 */ /* 0x0002a20008041106 */
[----:B------:R-:W3:Y:S02]  /*41a0*/  SYNCS.PHASECHK.TRANS64.TRYWAIT P0, [UR10+0x1a0], R5 ;  /* 0x0001a005ff0075a7 */ /* 0x000ee4000800110a */
[----:B-123--:R-:W-:Y:S05]  /*41b0*/  @!P0 BRA `(.L_x_86) ;  /* 0x0000004400bc8947 */ /* 0x00efea0003800000 */
.L_x_183:
[----:B------:R-:W-:Y:S01]  /*41c0*/  UMOV UR19, UR20 ;  /* 0x0000001400137c82 */ /* 0x000fe20008000000 */
[----:B------:R-:W-:Y:S05]  /*41d0*/  BRA.U !UP0, `(.L_x_87) ;  /* 0x0000000108987547 */ /* 0x000fea000b800000 */
[----:B------:R-:W-:Y:S02]  /*41e0*/  UIADD3 UR19, UPT, UPT, UR23, UR20, URZ ;  /* 0x0000001417137290 */ /* 0x000fe4000fffe0ff */
[----:B------:R-:W-:Y:S01]  /*41f0*/  UPLOP3.LUT UP3, UPT, UPT, UPT, UPT, 0x40, 0x4 ;  /* 0x000000000004789c */ /* 0x000fe20003f6e870 */
[----:B------:R-:W-:Y:S01]  /*4200*/  UMOV UR18, UR7 ;  /* 0x0000000700127c82 */ /* 0x000fe20008000000 */
[----:B------:R-:W-:-:S09]  /*4210*/  UMOV UR17, UR21 ;  /* 0x0000001500117c82 */ /* 0x000fd20008000000 */
.L_x_90:
[----:B--2---:R-:W-:Y:S01]  /*4220*/  ULEA UR9, UR17, UR8, 0x3 ;  /* 0x0000000811097291 */ /* 0x004fe2000f8e18ff */
[----:B---3--:R-:W-:Y:S11]  /*4230*/  @P2 BRA `(.L_x_88) ;  /* 0x00000000000c2947 */ /* 0x008ff60003800000 */
[----:B-1----:R-:W-:Y:S04]  /*4240*/  SHF.L.U32 R5, R2, 0x1f, RZ ;  /* 0x0000001f02057819 */ /* 0x002fe800000006ff */
[----:B------:R-:W1:Y:S02]  /*4250*/  SYNCS.PHASECHK.TRANS64.TRYWAIT P0, [UR9], R5 ;  /* 0x00000005ff0075a7 */ /* 0x000e640008001109 */
[----:B-1----:R-:W-:Y:S05]  /*4260*/  @!P0 BRA `(.L_x_89) ;  /* 0x0000004400a88947 */ /* 0x002fea0003800000 */
.L_x_88:
[----:B------:R-:W-:Y:S01]  /*4270*/  UISETP.NE.AND UP0, UPT, UR18, 0x1, UPT ;  /* 0x000000011200788c */ /* 0x000fe2000bf05270 */
[----:B------:R-:W-:Y:S01]  /*4280*/  PLOP3.LUT P2, PT, PT, PT, PT, 0x80, 0x8 ;  /* 0x000000000008781c */ /* 0x000fe20003f4f070 */
[----:B------:R-:W-:Y:S02]  /*4290*/  UIADD3 UR21, UPT, UPT, UR17, 0x1, URZ ;  /* 0x0000000111157890 */ /* 0x000fe4000fffe0ff */
[----:B------:R-:W-:Y:S02]  /*42a0*/  ULEA UR30, UR17, UR15, 0x7 ;  /* 0x0000000f111e7291 */ /* 0x000fe4000f8e38ff */
[----:B------:R-:W-:Y:S01]  /*42b0*/  UISETP.NE.AND UP1, UPT, UR21, 0x14, UPT ;  /* 0x000000141500788c */ /* 0x000fe2000bf25270 */
[----:B------:R-:W-:Y:S01]  /*42c0*/  PLOP3.LUT P0, PT, PT, PT, UP0, 0x80, 0x8 ;  /* 0x000000000008781c */ /* 0x000fe20003f0f008 */
[----:B------:R-:W-:Y:S02]  /*42d0*/  ULEA UR32, UR17, UR14, 0x9 ;  /* 0x0000000e11207291 */ /* 0x000fe4000f8e48ff */
[----:B------:R-:W-:Y:S02]  /*42e0*/  USEL UR16, URZ, 0x1, UP1 ;  /* 0x00000001ff107887 */ /* 0x000fe40008800000 */
[----:B------:R-:W-:Y:S02]  /*42f0*/  USEL UR21, UR21, URZ, UP1 ;  /* 0x000000ff15157287 */ /* 0x000fe40008800000 */
[----:B------:R-:W-:Y:S02]  /*4300*/  UIADD3 UR36, UPT, UPT, UR30, 0x2, URZ ;  /* 0x000000021e247890 */ /* 0x000fe4000fffe0ff */
[----:B------:R-:W-:Y:S01]  /*4310*/  @UP0 ULEA UR6, UR21, UR8, 0x3 ;  /* 0x0000000815060291 */ /* 0x000fe2000f8e18ff */
[----:B------:R-:W-:Y:S01]  /*4320*/  LOP3.LUT R2, R2, UR16, RZ, 0x3c, !PT ;  /* 0x0000001002027c12 */ /* 0x000fe2000f8e3cff */
[----:B------:R-:W-:Y:S02]  /*4330*/  UIADD3 UR34, UPT, UPT, UR32, 0x2, URZ ;  /* 0x0000000220227890 */ /* 0x000fe4000fffe0ff */
[----:B------:R-:W-:Y:S01]  /*4340*/  UIADD3 UR9, UPT, UPT, UR9, 0xa0, URZ ;  /* 0x000000a009097890 */ /* 0x000fe2000fffe0ff */
[----:B-1----:R-:W-:Y:S01]  /*4350*/  @P0 SHF.L.U32 R0, R2, 0x1f, RZ ;  /* 0x0000001f02000819 */ /* 0x002fe200000006ff */
[----:B------:R-:W-:Y:S01]  /*4360*/  UMOV UR31, 0x80004020 ;  /* 0x80004020001f7882 */ /* 0x000fe20000000000 */
[----:B------:R-:W-:Y:S01]  /*4370*/  UMOV UR33, 0x80004020 ;  /* 0x8000402000217882 */ /* 0x000fe20000000000 */
[----:B------:R-:W-:Y:S01]  /*4380*/  UMOV UR37, 0x80004020 ;  /* 0x8000402000257882 */ /* 0x000fe20000000000 */
[----:B------:R2:W3:Y:S01]  /*4390*/  @P0 SYNCS.PHASECHK.TRANS64.TRYWAIT P2, [UR6], R0 ;  /* 0x00000000ff0005a7 */ /* 0x0004e20008041106 */
[----:B------:R-:W-:Y:S01]  /*43a0*/  UIADD3 UR20, UPT, UPT, UR20, 0x1, URZ ;  /* 0x0000000114147890 */ /* 0x000fe2000fffe0ff */
[----:B------:R2:W-:Y:S01]  /*43b0*/  UTCQMMA.2CTA gdesc[UR32], gdesc[UR30], tmem[UR11], tmem[UR28], idesc[UR29], UP3 ;  /* 0x00ff1c1e200075ea */ /* 0x0005e20009a0030b */
[----:B------:R-:W-:Y:S02]  /*43c0*/  UIADD3 UR18, UPT, UPT, UR18, -0x1, URZ ;  /* 0xffffffff12127890 */ /* 0x000fe4000fffe0ff */
[----:B------:R-:W-:Y:S02]  /*43d0*/  UISETP.NE.AND UP0, UPT, UR20, UR19, UPT ;  /* 0x000000131400728c */ /* 0x000fe4000bf05270 */
[----:B------:R-:W-:Y:S01]  /*43e0*/  UPLOP3.LUT UP3, UPT, UPT, UPT, UPT, 0x80, 0x8 ;  /* 0x000000000008789c */ /* 0x000fe20003f6f070 */
[----:B------:R-:W-:Y:S01]  /*43f0*/  UMOV UR35, 0x80004020 ;  /* 0x8000402000237882 */ /* 0x000fe20000000000 */
[----:B------:R-:W-:Y:S01]  /*4400*/  UMOV UR17, UR21 ;  /* 0x0000001500117c82 */ /* 0x000fe20008000000 */
[----:B------:R2:W-:Y:S01]  /*4410*/  UTCQMMA.2CTA gdesc[UR34], gdesc[UR36], tmem[UR11], tmem[UR26], idesc[UR27], UPT ;  /* 0x00ff1a24220075ea */ /* 0x0005e2000ba0030b */
[----:B------:R2:W-:Y:S03]  /*4420*/  UTCBAR.2CTA.MULTICAST [UR9], URZ, UR13 ;  /* 0x000000ff090073e9 */ /* 0x0005e6000820080d */
[----:B------:R-:W-:Y:S05]  /*4430*/  BRA.U UP0, `(.L_x_90) ;  /* 0xfffffffd00787547 */ /* 0x000fea000b83ffff */
.L_x_87:
[----:B------:R-:W-:Y:S01]  /*4440*/  UIADD3 UR10, UPT, UPT, UR10, 0x180, URZ ;  /* 0x000001800a0a7890 */ /* 0x000fe2000fffe0ff */
[----:B------:R-:W-:-:S08]  /*4450*/  UMOV UR20, UR19 ;  /* 0x0000001300147c82 */ /* 0x000fd00008000000 */
[----:B------:R4:W-:Y:S01]  /*4460*/  UTCBAR.2CTA.MULTICAST [UR10], URZ, UR12 ;  /* 0x000000ff0a0073e9 */ /* 0x0009e2000820080c */
[----:B------:R-:W-:Y:S02]  /*4470*/  NOP ;  /* 0x0000000000007918 */ /* 0x000fe40000000000 */
.L_x_85:
[----:B------:R-:W-:Y:S01]  /*4480*/  UIADD3 UR22, UPT, UPT, UR22, 0x1, URZ ;  /* 0x0000000116167890 */ /* 0x000fe2000fffe0ff */
[----:B------:R-:W-:-:S03]  /*4490*/  ISETP.NE.AND P0, PT, R8, 0x2, PT ;  /* 0x000000020800780c */ /* 0x000fc60003f05270 */
[----:B------:R-:W-:Y:S01]  /*44a0*/  UISETP.NE.AND UP0, UPT, UR22, 0x4, UPT ;  /* 0x000000041600788c */ /* 0x000fe2000bf05270 */
[----:B-12---:R-:W-:Y:S02]  /*44b0*/  SEL R0, RZ, 0x1, P0 ;  /* 0x00000001ff007807 */ /* 0x006fe40000000000 */
[----:B------:R-:W-:Y:S01]  /*44c0*/  SEL R8, R8, RZ, P0 ;  /* 0x000000ff08087207 */ /* 0x000fe20000000000 */
[----:B------:R-:W-:Y:S01]  /*44d0*/  USEL UR6, URZ, 0x1, UP0 ;  /* 0x00000001ff067887 */ /* 0x000fe20008000000 */
[----:B------:R-:W-:Y:S01]  /*44e0*/  LOP3.LUT R3, R3, R0, RZ, 0x3c, !PT ;  /* 0x0000000003037212 */ /* 0x000fe200078e3cff */
[----:B------:R-:W-:-:S04]  /*44f0*/  USEL UR22, UR22, URZ, UP0 ;  /* 0x000000ff16167287 */ /* 0x000fc80008000000 */
[----:B------:R-:W-:Y:S01]  /*4500*/  LOP3.LUT R9, R9, UR6, RZ, 0x3c, !PT ;  /* 0x0000000609097c12 */ /* 0x000fe2000f8e3cff */
[----:B------:R-:W-:Y:S07]  /*4510*/  @P1 BRA `(.L_x_91) ;  /* 0xfffffff800b01947 */ /* 0x000fee000383ffff */
[----:B------:R-:W1:Y:S01]  /*4520*/  S2UR UR6, SR_CgaCtaId ;  /* 0x00000000000679c3 */ /* 0x000e620000008800 */
[----:B------:R-:W-:Y:S01]  /*4530*/  ELECT P0, URZ, PT ;  /* 0x0000000000ff782f */ /* 0x000fe20003800000 */
[----:B------:R-:W-:Y:S01]  /*4540*/  HFMA2 R0, -RZ, RZ, 0, 5.9604644775390625e-08 ;  /* 0x00000001ff007431 */ /* 0x000fe200000001ff */
[----:B------:R-:W-:-:S05]  /*4550*/  UMOV UR7, 0x40 ;  /* 0x0000004000077882 */ /* 0x000fca0000000000 */
[----:B------:R-:W-:Y:S01]  /*4560*/  UVIRTCOUNT.DEALLOC.SMPOOL 0x80 ;  /* 0x000000800000784c */ /* 0x000fe20000000000 */
[----:B------:R-:W-:Y:S02]  /*4570*/  UISETP.NE.AND UP0, UPT, UR5, URZ, UPT ;  /* 0x000000ff0500728c */ /* 0x000fe4000bf05270 */
[----:B-1----:R-:W-:-:S09]  /*4580*/  ULEA UR6, UR6, UR7, 0x18 ;  /* 0x0000000706067291 */ /* 0x002fd2000f8ec0ff */
[----:B------:R1:W-:Y:S01]  /*4590*/  @P0 STS.U8 [UR6+0x1c], R0 ;  /* 0x00001c00ff000988 */ /* 0x0003e20008000006 */
[----:B------:R-:W-:Y:S05]  /*45a0*/  BRA.U UP0, `(.L_x_92) ;  /* 0x0000000100a07547 */ /* 0x000fea000b800000 */
[----:B------:R-:W-:Y:S01]  /*45b0*/  UIADD3 UR5, UPT, UPT, UR8, 0x1a0, URZ ;  /* 0x000001a008057890 */ /* 0x000fe2000fffe0ff */
[----:B------:R-:W-:-:S03]  /*45c0*/  SHF.L.U32 R3, R9, 0x1f, RZ ;  /* 0x0000001f09037819 */ /* 0x000fc600000006ff */
[----:B------:R-:W-:-:S09]  /*45d0*/  ULEA UR7, UR22, UR5, 0x3 ;  /* 0x0000000516077291 */ /* 0x000fd2000f8e18ff */
[----:B------:R-:W2:Y:S02]  /*45e0*/  SYNCS.PHASECHK.TRANS64.TRYWAIT P0, [UR7], R3 ;  /* 0x00000003ff0075a7 */ /* 0x000ea40008001107 */
[----:B--2---:R-:W-:Y:S05]  /*45f0*/  @!P0 BRA `(.L_x_93) ;  /* 0x0000004000dc8947 */ /* 0x004fea0003800000 */
.L_x_186:
[----:B------:R-:W-:-:S04]  /*4600*/  UIADD3 UR9, UPT, UPT, UR22, 0x1, URZ ;  /* 0x0000000116097890 */ /* 0x000fc8000fffe0ff */
[----:B------:R-:W-:-:S04]  /*4610*/  UISETP.NE.AND UP1, UPT, UR9, 0x4, UPT ;  /* 0x000000040900788c */ /* 0x000fc8000bf25270 */
[----:B----4-:R-:W-:Y:S02]  /*4620*/  USEL UR10, URZ, 0x1, UP1 ;  /* 0x00000001ff0a7887 */ /* 0x010fe40008800000 */
[----:B------:R-:W-:-:S04]  /*4630*/  USEL UR9, UR9, URZ, UP1 ;  /* 0x000000ff09097287 */ /* 0x000fc80008800000 */
[----:B------:R-:W-:Y:S01]  /*4640*/  ULEA UR7, UR9, UR5, 0x3 ;  /* 0x0000000509077291 */ /* 0x000fe2000f8e18ff */
[----:B------:R-:W-:-:S04]  /*4650*/  LOP3.LUT R2, R9, UR10, RZ, 0x3c, !PT ;  /* 0x0000000a09027c12 */ /* 0x000fc8000f8e3cff */
[----:B-1----:R-:W-:-:S04]  /*4660*/  SHF.L.U32 R3, R2, 0x1f, RZ ;  /* 0x0000001f02037819 */ /* 0x002fc800000006ff */
[----:B------:R-:W1:Y:S02]  /*4670*/  SYNCS.PHASECHK.TRANS64.TRYWAIT P0, [UR7], R3 ;  /* 0x00000003ff0075a7 */ /* 0x000e640008001107 */
[----:B-1----:R-:W-:Y:S05]  /*4680*/  @!P0 BRA `(.L_x_94) ;  /* 0x0000004000d08947 */ /* 0x002fea0003800000 */
.L_x_188:
        /* <DEDUP_REMOVED lines=9> */
.L_x_190:
[----:B------:R-:W-:-:S04]  /*4720*/  UIADD3 UR9, UPT, UPT, UR9, 0x1, URZ ;  /* 0x0000000109097890 */ /* 0x000fc8000fffe0ff */
[----:B------:R-:W-:-:S04]  /*4730*/  UISETP.NE.AND UP1, UPT, UR9, 0x4, UPT ;  /* 0x000000040900788c */ /* 0x000fc8000bf25270 */
[----:B------:R-:W-:Y:S02]  /*4740*/  USEL UR7, URZ, 0x1, UP1 ;  /* 0x00000001ff077887 */ /* 0x000fe40008800000 */
[----:B------:R-:W-:-:S04]  /*4750*/  USEL UR9, UR9, URZ, UP1 ;  /* 0x000000ff09097287 */ /* 0x000fc80008800000 */
[----:B------:R-:W-:Y:S01]  /*4760*/  ULEA UR9, UR9, UR5, 0x3 ;  /* 0x0000000509097291 */ /* 0x000fe2000f8e18ff */
[----:B-1----:R-:W-:-:S04]  /*4770*/  LOP3.LUT R3, R2, UR7, RZ, 0x3c, !PT ;  /* 0x0000000702037c12 */ /* 0x002fc8000f8e3cff */
[----:B------:R-:W-:Y:S01]  /*4780*/  SHF.L.U32 R3, R3, 0x1f, RZ ;  /* 0x0000001f03037819 */ /* 0x000fe200000006ff */
[----:B------:R-:W-:-:S04]  /*4790*/  IMAD.U32 R0, RZ, RZ, UR9 ;  /* 0x00000009ff007e24 */ /* 0x000fc8000f8e00ff */
[----:B------:R1:W2:Y:S03]  /*47a0*/  SYNCS.PHASECHK.TRANS64.TRYWAIT P0, [R0+URZ], R3 ;  /* 0x00000003000075a7 */ /* 0x0002a600080011ff */
[----:B--2---:R-:W-:Y:S05]  /*47b0*/  @!P0 NANOSLEEP.SYNCS 0x989680 ;  /* 0x009896800000895d */ /* 0x004fea0003900000 */
[----:B------:R-:W2:Y:S02]  /*47c0*/  @!P0 SYNCS.PHASECHK.TRANS64 P0, [R0+URZ], R3 ;  /* 0x00000003000085a7 */ /* 0x000ea400080010ff */
[----:B--2---:R-:W-:Y:S05]  /*47d0*/  @P0 BRA `(.L_x_96) ;  /* 0x0000000000200947 */ /* 0x004fea0003800000 */
.L_x_97:
[----:B--2---:R2:W4:Y:S02]  /*47e0*/  SYNCS.PHASECHK.TRANS64.TRYWAIT P0, [R0+URZ], R3 ;  /* 0x00000003000075a7 */ /* 0x00452400080011ff */
[----:B----4-:R-:W-:Y:S05]  /*47f0*/  @!P0 NANOSLEEP.SYNCS 0x989680 ;  /* 0x009896800000895d */ /* 0x010fea0003900000 */
[----:B------:R-:W4:Y:S02]  /*4800*/  @!P0 SYNCS.PHASECHK.TRANS64 P0, [R0+URZ], R3 ;  /* 0x00000003000085a7 */ /* 0x000f2400080010ff */
[----:B----4-:R-:W-:Y:S05]  /*4810*/  @!P0 BRA `(.L_x_97) ;  /* 0xfffffffc00f08947 */ /* 0x010fea000383ffff */
[----:B------:R-:W-:Y:S05]  /*4820*/  BRA `(.L_x_96) ;  /* 0x00000000000c7947 */ /* 0x000fea0003800000 */
.L_x_92:
[----:B------:R-:W-:-:S04]  /*4830*/  UIADD3 UR5, UPT, UPT, UR8, 0x1e0, URZ ;  /* 0x000001e008057890 */ /* 0x000fc8000fffe0ff */
[----:B------:R-:W-:-:S09]  /*4840*/  UPRMT UR5, UR4, 0x654, UR5 ;  /* 0x0000065404057896 */ /* 0x000fd20008000005 */
[----:B------:R-:W-:Y:S03]  /*4850*/  SYNCS.ARRIVE.TRANS64.RED.A1T0 RZ, [UR5], RZ ;  /* 0x000000ffffff79a7 */ /* 0x000fe60008100405 */
.L_x_96:
[----:B-12---:R-:W-:Y:S01]  /*4860*/  SHF.L.U32 R3, RZ, 0x1f, RZ ;  /* 0x0000001fff037819 */ /* 0x006fe200000006ff */
[----:B------:R-:W-:Y:S01]  /*4870*/  UIADD3 UR5, UPT, UPT, UR8, 0x1e0, URZ ;  /* 0x000001e008057890 */ /* 0x000fe2000fffe0ff */
[----:B------:R-:W-:Y:S02]  /*4880*/  PLOP3.LUT P0, PT, PT, PT, UP0, 0x80, 0x8 ;  /* 0x000000000008781c */ /* 0x000fe40003f0f008 */
[----:B------:R-:W1:Y:S02]  /*4890*/  SYNCS.PHASECHK.TRANS64.TRYWAIT P1, [UR8+0x1e0], R3 ;  /* 0x0001e003ff0075a7 */ /* 0x000e640008021108 */
[----:B-1----:R-:W-:Y:S09]  /*48a0*/  @!P1 BRA `(.L_x_98) ;  /* 0x0000004000789947 */ /* 0x002ff20003800000 */
.L_x_192:
[----:B------:R-:W-:Y:S01]  /*48b0*/  @!UP0 UPRMT UR5, UR4, 0x654, UR5 ;  /* 0x0000065404058896 */ /* 0x000fe20008000005 */
[----:B------:R-:W-:Y:S02]  /*48c0*/  UMOV UR8, 0xffff ;  /* 0x0000ffff00087882 */ /* 0x000fe40000000000 */
[----:B------:R-:W-:-:S06]  /*48d0*/  UMOV UR4, 0x1 ;  /* 0x0000000100047882 */ /* 0x000fcc0000000000 */
[----:B------:R-:W-:Y:S01]  /*48e0*/  @!P0 SYNCS.ARRIVE.TRANS64.RED.A1T0 RZ, [UR5], RZ ;  /* 0x000000ffffff89a7 */ /* 0x000fe20008100405 */
[----:B------:R-:W-:Y:S01]  /*48f0*/  NOP ;  /* 0x0000000000007918 */ /* 0x000fe20000000000 */
[----:B-1----:R-:W1:Y:S01]  /*4900*/  LDS R0, [UR6+0x14] ;  /* 0x00001406ff007984 */ /* 0x002e620008000800 */
[----:B------:R-:W-:-:S04]  /*4910*/  ULOP3.LUT UR5, UR24, 0xffff, URZ, 0xc0, !UPT ;  /* 0x0000ffff18057892 */ /* 0x000fc8000f8ec0ff */
[----:B------:R-:W-:-:S04]  /*4920*/  USHF.R.U32.HI UR5, URZ, 0x5, UR5 ;  /* 0x00000005ff057899 */ /* 0x000fc80008011605 */
[----:B------:R-:W-:Y:S02]  /*4930*/  USHF.L.U32 UR8, UR8, UR5, URZ ;  /* 0x0000000508087299 */ /* 0x000fe400080006ff */
[----:B------:R-:W-:-:S04]  /*4940*/  USHF.L.U32 UR4, UR4, UR5, URZ ;  /* 0x0000000504047299 */ /* 0x000fc800080006ff */
[----:B-1----:R-:W-:-:S04]  /*4950*/  LOP3.LUT R0, R0, UR8, RZ, 0xc0, !PT ;  /* 0x0000000800007c12 */ /* 0x002fc8000f8ec0ff */
[----:B------:R-:W-:-:S13]  /*4960*/  ISETP.NE.AND P0, PT, R0, UR8, PT ;  /* 0x0000000800007c0c */ /* 0x000fda000bf05270 */
[----:B------:R-:W-:Y:S05]  /*4970*/  @P0 BRA `(.L_x_99) ;  /* 0x0000000000580947 */ /* 0x000fea0003800000 */
[----:B------:R-:W1:Y:S02]  /*4980*/  LDS R0, [UR6+0x18] ;  /* 0x00001806ff007984 */ /* 0x000e640008000800 */
[----:B-1----:R-:W-:-:S04]  /*4990*/  LOP3.LUT R0, R0, UR4, RZ, 0xc0, !PT ;  /* 0x0000000400007c12 */ /* 0x002fc8000f8ec0ff */
[----:B------:R-:W-:-:S13]  /*49a0*/  ISETP.NE.AND P0, PT, R0, UR4, PT ;  /* 0x0000000400007c0c */ /* 0x000fda000bf05270 */
[----:B------:R-:W-:Y:S05]  /*49b0*/  @P0 BRA `(.L_x_100) ;  /* 0x00000000003c0947 */ /* 0x000fea0003800000 */
[----:B------:R-:W1:Y:S01]  /*49c0*/  S2R R2, SR_LANEID ;  /* 0x0000000000027919 */ /* 0x000e620000000000 */
[----:B------:R-:W-:Y:S01]  /*49d0*/  ULOP3.LUT UR8, URZ, UR8, URZ, 0x33, !UPT ;  /* 0x00000008ff087292 */ /* 0x000fe2000f8e33ff */
[----:B------:R-:W-:Y:S01]  /*49e0*/  LOP3.LUT R4, RZ, UR4, RZ, 0x33, !PT ;  /* 0x00000004ff047c12 */ /* 0x000fe2000f8e33ff */
[----:B------:R-:W-:Y:S02]  /*49f0*/  VOTEU.ANY UR7, UPT, PT ;  /* 0x0000000000077886 */ /* 0x000fe400038e0100 */
[----:B------:R-:W-:Y:S01]  /*4a00*/  UFLO.U32 UR7, UR7 ;  /* 0x00000007000772bd */ /* 0x000fe200080e0000 */
[----:B------:R-:W2:Y:S01]  /*4a10*/  REDUX UR4, R4 ;  /* 0x00000000040473c4 */ /* 0x000ea20000000000 */
[----:B------:R-:W-:-:S06]  /*4a20*/  IMAD.U32 R0, RZ, RZ, UR8 ;  /* 0x00000008ff007e24 */ /* 0x000fcc000f8e00ff */
[----:B------:R1:W-:Y:S01]  /*4a30*/  UTCATOMSWS.AND URZ, UR8 ;  /* 0x0000000800ff79e3 */ /* 0x0003e20008000000 */
[----:B------:R-:W3:Y:S01]  /*4a40*/  REDUX UR5, R0 ;  /* 0x00000000000573c4 */ /* 0x000ee20000000000 */
[----:B-1----:R-:W-:Y:S01]  /*4a50*/  ISETP.EQ.U32.AND P0, PT, R2, UR7, PT ;  /* 0x0000000702007c0c */ /* 0x002fe2000bf02070 */
[----:B--2---:R-:W-:Y:S01]  /*4a60*/  IMAD.U32 R2, RZ, RZ, UR4 ;  /* 0x00000004ff027e24 */ /* 0x004fe2000f8e00ff */
[----:B---3--:R-:W-:-:S11]  /*4a70*/  MOV R3, UR5 ;  /* 0x0000000500037c02 */ /* 0x008fd60008000f00 */
[----:B------:R1:W-:Y:S04]  /*4a80*/  @P0 ATOMS.AND RZ, [UR6+0x14], R3 ;  /* 0x00001403ffff098c */ /* 0x0003e8000a800006 */
[----:B------:R1:W-:Y:S01]  /*4a90*/  @P0 ATOMS.AND RZ, [UR6+0x18], R2 ;  /* 0x00001802ffff098c */ /* 0x0003e2000a800006 */
[----:B------:R-:W-:Y:S05]  /*4aa0*/  BRA `(.L_x_101) ;  /* 0x0000000000147947 */ /* 0x000fea0003800000 */
.L_x_100:
[----:B------:R-:W-:Y:S02]  /*4ab0*/  MOV R2, 0x4ad0 ;  /* 0x00004ad000027802 */ /* 0x000fe40000000f00 */
[----:B---345:R-:W-:Y:S05]  /*4ac0*/  CALL.REL.NOINC `($__internal_0_$__cuda_sm10x_tcgen05_guardrail_trap_col_being_dealloced_not_returned_by_alloc) ;  /* 0x00000040008c7944 */ /* 0x038fea0003c00000 */
[----:B------:R-:W-:Y:S05]  /*4ad0*/  BRA `(.L_x_101) ;  /* 0x0000000000087947 */ /* 0x000fea0003800000 */
.L_x_99:
[----:B------:R-:W-:Y:S02]  /*4ae0*/  MOV R2, 0x4b00 ;  /* 0x00004b0000027802 */ /* 0x000fe40000000f00 */
[----:B---345:R-:W-:Y:S05]  /*4af0*/  CALL.REL.NOINC `($__internal_2_$__cuda_sm10x_tcgen05_guardrail_trap_unallocated_columns_being_dealloced) ;  /* 0x0000004000987944 */ /* 0x038fea0003c00000 */
.L_x_101:
[----:B------:R-:W-:Y:S01]  /*4b00*/  NOP ;  /* 0x0000000000007918 */ /* 0x000fe20000000000 */
[----:B----4-:R-:W-:Y:S05]  /*4b10*/  EXIT ;  /* 0x000000000000794d */ /* 0x010fea0003800000 */
.L_x_72:
[----:B------:R-:W-:-:S09]  /*4b20*/  UISETP.NE.OR UP5, UPT, UR10, 0x3, !UP5 ;  /* 0x000000030a00788c */ /* 0x000fd2000efa5670 */
[----:B------:R-:W-:Y:S05]  /*4b30*/  BRA.U UP5, `(.L_x_102) ;  /* 0x0000000905c87547 */ /* 0x000fea000b800000 */
[----:B------:R-:W1:Y:S01]  /*4b40*/  LDC R0, c[0x0][0xb30] ;  /* 0x0002cc00ff007b82 */ /* 0x000e620000000800 */
[----:B------:R-:W2:Y:S01]  /*4b50*/  LDCU.64 UR8, c[0x0][0x888] ;  /* 0x00011100ff0877ac */ /* 0x000ea20008000a00 */
[----:B------:R-:W-:Y:S01]  /*4b60*/  IMAD.MOV.U32 R32, RZ, RZ, 0x1 ;  /* 0x00000001ff207424 */ /* 0x000fe200078e00ff */
[----:B------:R-:W-:Y:S01]  /*4b70*/  CS2R R30, SRZ ;  /* 0x00000000001e7805 */ /* 0x000fe2000001ff00 */
[----:B------:R-:W-:Y:S01]  /*4b80*/  IMAD.MOV.U32 R23, RZ, RZ, 0x2000 ;  /* 0x00002000ff177424 */ /* 0x000fe200078e00ff */
[----:B------:R-:W3:Y:S03]  /*4b90*/  LDCU.64 UR4, c[0x0][0x890] ;  /* 0x00011200ff0477ac */ /* 0x000ee60008000a00 */
[----:B------:R-:W4:Y:S01]  /*4ba0*/  LDC R19, c[0x0][0x370] ;  /* 0x0000dc00ff137b82 */ /* 0x000f220000000800 */
[----:B------:R-:W-:Y:S01]  /*4bb0*/  UMOV UR6, 0x400 ;  /* 0x0000040000067882 */ /* 0x000fe20000000000 */
[----:B------:R-:W-:-:S02]  /*4bc0*/  UPLOP3.LUT UP1, UPT, UPT, UPT, UPT, 0x40, 0x4 ;  /* 0x000000000004789c */ /* 0x000fc40003f2e870 */
[----:B------:R-:W-:-:S04]  /*4bd0*/  ULEA UR6, UR37, UR6, 0x18 ;  /* 0x0000000625067291 */ /* 0x000fc8000f8ec0ff */
[----:B------:R-:W4:Y:S01]  /*4be0*/  LDC R2, c[0x0][0xb0c] ;  /* 0x0002c300ff027b82 */ /* 0x000f220000000800 */
[----:B--2---:R-:W-:Y:S02]  /*4bf0*/  UISETP.NE.U32.AND UP2, UPT, UR8, URZ, UPT ;  /* 0x000000ff0800728c */ /* 0x004fe4000bf45070 */
[----:B------:R-:W-:Y:S02]  /*4c00*/  UIADD3 UR8, UPT, UPT, UR6, 0x140, URZ ;  /* 0x0000014006087890 */ /* 0x000fe4000fffe0ff */
[----:B---3--:R-:W-:-:S03]  /*4c10*/  UISETP.NE.U32.AND UP3, UPT, UR4, URZ, UPT ;  /* 0x000000ff0400728c */ /* 0x008fc6000bf65070 */
[----:B------:R-:W2:Y:S01]  /*4c20*/  LDC R18, c[0x0][0xb20] ;  /* 0x0002c800ff127b82 */ /* 0x000ea20000000800 */
[----:B-1----:R-:W-:Y:S01]  /*4c30*/  ISETP.NE.AND P1, PT, R0, 0x1, PT ;  /* 0x000000010000780c */ /* 0x002fe20003f25270 */
[----:B------:R-:W-:Y:S02]  /*4c40*/  UISETP.NE.AND.EX UP2, UPT, UR9, URZ, UPT, UP2 ;  /* 0x000000ff0900728c */ /* 0x000fe4000bf45320 */
[----:B------:R-:W-:Y:S02]  /*4c50*/  UPRMT UR37, UR37, 0x654, UR8 ;  /* 0x0000065425257896 */ /* 0x000fe40008000008 */
[----:B------:R-:W-:Y:S02]  /*4c60*/  UISETP.NE.AND.EX UP3, UPT, UR5, URZ, UPT, UP3 ;  /* 0x000000ff0500728c */ /* 0x000fe4000bf65330 */
[----:B------:R-:W1:Y:S08]  /*4c70*/  LDC.64 R34, c[0x0][0x348] ;  /* 0x0000d200ff227b82 */ /* 0x000e700000000a00 */
[----:B------:R-:W3:Y:S08]  /*4c80*/  LDC.64 R16, c[0x0][0xb10] ;  /* 0x0002c400ff107b82 */ /* 0x000ef00000000a00 */
[----:B------:R-:W1:Y:S08]  /*4c90*/  LDC.64 R6, c[0x0][0xb18] ;  /* 0x0002c600ff067b82 */ /* 0x000e700000000a00 */
[----:B------:R-:W1:Y:S08]  /*4ca0*/  LDC.64 R4, c[0x0][0xb28] ;  /* 0x0002ca00ff047b82 */ /* 0x000e700000000a00 */
[----:B--2-4-:R-:W1:Y:S02]  /*4cb0*/  LDC R22, c[0x0][0x374] ;  /* 0x0000dd00ff167b82 */ /* 0x014e640000000800 */
.L_x_110:
[C---:B------:R-:W-:Y:S02]  /*4cc0*/  LEA R0, R31.reuse, UR6, 0x3 ;  /* 0x000000061f007c11 */ /* 0x040fe4000f8e18ff */
[----:B------:R-:W-:Y:S02]  /*4cd0*/  SHF.L.U32 R3, R30, 0x1f, RZ ;  /* 0x0000001f1e037819 */ /* 0x000fe400000006ff */
[----:B------:R-:W-:Y:S02]  /*4ce0*/  LEA R24, R31, UR6, 0x4 ;  /* 0x000000061f187c11 */ /* 0x000fe4000f8e20ff */
[----:B--2---:R-:W2:Y:S02]  /*4cf0*/  SYNCS.PHASECHK.TRANS64.TRYWAIT P0, [R0+URZ+0x160], R3 ;  /* 0x00016003000075a7 */ /* 0x004ea400080011ff */
[----:B--2---:R-:W-:Y:S05]  /*4d00*/  @!P0 BRA `(.L_x_103) ;  /* 0x0000003c00788947 */ /* 0x004fea0003800000 */
.L_x_193:
[----:B------:R-:W-:Y:S01]  /*4d10*/  ISETP.GE.AND P0, PT, R134, 0x1, PT ;  /* 0x000000018600780c */ /* 0x000fe20003f06270 */
[----:B------:R-:W4:Y:S01]  /*4d20*/  LDS.128 R24, [R24+0x1f0] ;  /* 0x0001f00018187984 */ /* 0x000f220000000c00 */
[----:B------:R-:W-:Y:S01]  /*4d30*/  ISETP.NE.U32.AND P4, PT, RZ, UR4, PT ;  /* 0x00000004ff007c0c */ /* 0x000fe2000bf85070 */
[----:B--2---:R-:W-:Y:S01]  /*4d40*/  VIADD R0, R0, 0x170 ;  /* 0x0000017000007836 */ /* 0x004fe20000000000 */
[----:B------:R-:W-:Y:S02]  /*4d50*/  SHF.L.U32 R28, R32, 0x1f, RZ ;  /* 0x0000001f201c7819 */ /* 0x000fe400000006ff */
[----:B------:R-:W-:Y:S02]  /*4d60*/  ISETP.NE.AND.EX P4, PT, RZ, UR5, PT, P4 ;  /* 0x00000005ff007c0c */ /* 0x000fe4000bf85340 */
[----:B------:R-:W-:Y:S01]  /*4d70*/  PRMT R0, RZ, 0x654, R0 ;  /* 0x00000654ff007816 */ /* 0x000fe20000000000 */
[----:B------:R-:W-:Y:S01]  /*4d80*/  @!PT LDS RZ, [RZ] ;  /* 0x00000000fffff984 */ /* 0x000fe20000000800 */
[----:B------:R-:W-:Y:S01]  /*4d90*/  @!PT LDS RZ, [RZ] ;  /* 0x00000000fffff984 */ /* 0x000fe20000000800 */
[----:B------:R-:W-:Y:S01]  /*4da0*/  @!PT LDS RZ, [RZ] ;  /* 0x00000000fffff984 */ /* 0x000fe20000000800 */
[----:B------:R-:W-:Y:S01]  /*4db0*/  @!PT LDS RZ, [RZ] ;  /* 0x00000000fffff984 */ /* 0x000fe20000000800 */
[----:B------:R2:W-:Y:S06]  /*4dc0*/  MEMBAR.ALL.CTA ;  /* 0x0000000000007992 */ /* 0x0005ec0000008000 */
[----:B--2---:R-:W2:Y:S02]  /*4dd0*/  FENCE.VIEW.ASYNC.S ;  /* 0x00000000000073c6 */ /* 0x004ea40000000000 */
[----:B--2---:R2:W-:Y:S01]  /*4de0*/  SYNCS.ARRIVE.TRANS64.RED.A1T0 RZ, [R0+URZ], RZ ;  /* 0x000000ff00ff79a7 */ /* 0x0045e200081004ff */
[----:B----4-:R-:W-:Y:S11]  /*4df0*/  LOP3.LUT P3, RZ, R26, 0x1, RZ, 0xc0, !PT ;  /* 0x000000011aff7812 */ /* 0x010ff6000786c0ff */
[----:B------:R-:W-:Y:S02]  /*4e00*/  @!UPT UIADD3 URZ, UPT, UPT, URZ, URZ, URZ ;  /* 0x000000fffffff290 */ /* 0x000fe4000fffe0ff */
[----:B------:R-:W-:Y:S02]  /*4e10*/  @P3 MOV R13, R24 ;  /* 0x00000018000d3202 */ /* 0x000fe40000000f00 */
[----:B------:R-:W-:Y:S01]  /*4e20*/  @P3 LOP3.LUT R8, R25, 0xffff, RZ, 0xc0, !PT ;  /* 0x0000ffff19083812 */ /* 0x000fe200078ec0ff */
[----:B--2---:R-:W-:Y:S06]  /*4e30*/  @!P0 BRA `(.L_x_104) ;  /* 0x0000000000a48947 */ /* 0x004fec0003800000 */
[----:B-1----:R-:W-:Y:S01]  /*4e40*/  IMAD.HI.U32 R33, R22, R7, RZ ;  /* 0x0000000716217227 */ /* 0x002fe200078e00ff */
[----:B------:R-:W-:Y:S02]  /*4e50*/  ISETP.NE.AND P0, PT, R6, 0x1, PT ;  /* 0x000000010600780c */ /* 0x000fe40003f05270 */
[----:B------:R-:W-:Y:S01]  /*4e60*/  ISETP.NE.AND P2, PT, R134, 0x1, PT ;  /* 0x000000018600780c */ /* 0x000fe20003f45270 */
[----:B---3--:R-:W-:Y:S01]  /*4e70*/  IMAD.HI.U32 R36, R19, R16, RZ ;  /* 0x0000001013247227 */ /* 0x008fe200078e00ff */
[----:B------:R-:W-:Y:S02]  /*4e80*/  SHF.R.U32.HI R33, RZ, R18, R33 ;  /* 0x00000012ff217219 */ /* 0x000fe40000011621 */
[----:B------:R-:W-:Y:S01]  /*4e90*/  ISETP.NE.AND P5, PT, R2, 0x1, PT ;  /* 0x000000010200780c */ /* 0x000fe20003fa5270 */
[----:B------:R-:W-:Y:S01]  /*4ea0*/  IMAD.HI.U32 R38, R13, R16, RZ ;  /* 0x000000100d267227 */ /* 0x000fe200078e00ff */
[----:B------:R-:W-:Y:S02]  /*4eb0*/  SHF.R.U32.HI R36, RZ, R17, R36 ;  /* 0x00000011ff247219 */ /* 0x000fe40000011624 */
[----:B------:R-:W-:Y:S01]  /*4ec0*/  SEL R3, R22, R33, !P0 ;  /* 0x0000002116037207 */ /* 0x000fe20004000000 */
[C---:B------:R-:W-:Y:S01]  /*4ed0*/  IMAD.HI.U32 R33, R8.reuse, R7, RZ ;  /* 0x0000000708217227 */ /* 0x040fe200078e00ff */
[----:B------:R-:W-:Y:S02]  /*4ee0*/  SEL R11, R19, R36, !P5 ;  /* 0x00000024130b7207 */ /* 0x000fe40006800000 */
[----:B------:R-:W-:Y:S01]  /*4ef0*/  SHF.R.U32.HI R38, RZ, R17, R38 ;  /* 0x00000011ff267219 */ /* 0x000fe20000011626 */
[----:B------:R-:W-:Y:S01]  /*4f00*/  IMAD.HI.U32 R40, R3, R4, RZ ;  /* 0x0000000403287227 */ /* 0x000fe200078e00ff */
[----:B------:R-:W-:Y:S03]  /*4f10*/  SHF.R.U32.HI R33, RZ, R18, R33 ;  /* 0x00000012ff217219 */ /* 0x000fe60000011621 */
[----:B------:R-:W-:Y:S01]  /*4f20*/  IMAD.HI.U32 R36, R11, R4, RZ ;  /* 0x000000040b247227 */ /* 0x000fe200078e00ff */
[----:B------:R-:W-:Y:S02]  /*4f30*/  @P2 SHF.R.U32.HI R3, RZ, R5, R40 ;  /* 0x00000005ff032219 */ /* 0x000fe40000011628 */
[----:B------:R-:W-:Y:S02]  /*4f40*/  SEL R9, R8, R33, !P0 ;  /* 0x0000002108097207 */ /* 0x000fe40004000000 */
[----:B------:R-:W-:Y:S01]  /*4f50*/  @P2 SHF.R.U32.HI R11, RZ, R5, R36 ;  /* 0x00000005ff0b2219 */ /* 0x000fe20000011624 */
[C---:B------:R-:W-:Y:S01]  /*4f60*/  IMAD R10, R134.reuse, R3, RZ ;  /* 0x00000003860a7224 */ /* 0x040fe200078e02ff */
[----:B------:R-:W-:Y:S01]  /*4f70*/  SEL R3, R13, R38, !P5 ;  /* 0x000000260d037207 */ /* 0x000fe20006800000 */
[C---:B------:R-:W-:Y:S03]  /*4f80*/  IMAD.HI.U32 R14, R9.reuse, R4, RZ ;  /* 0x00000004090e7227 */ /* 0x040fe600078e00ff */
[----:B------:R-:W-:Y:S01]  /*4f90*/  ISETP.GE.AND P0, PT, R9, R10, PT ;  /* 0x0000000a0900720c */ /* 0x000fe20003f06270 */
[C---:B------:R-:W-:Y:S01]  /*4fa0*/  IMAD R12, R134.reuse, R11, RZ ;  /* 0x0000000b860c7224 */ /* 0x040fe200078e02ff */
[-C--:B------:R-:W-:Y:S04]  /*4fb0*/  SHF.R.U32.HI R14, RZ, R5.reuse, R14 ;  /* 0x00000005ff0e7219 */ /* 0x080fe8000001160e */
[----:B------:R-:W-:Y:S02]  /*4fc0*/  ISETP.GE.OR P0, PT, R3, R12, P0 ;  /* 0x0000000c0300720c */ /* 0x000fe40000706670 */
[----:B------:R-:W-:Y:S05]  /*4fd0*/  SEL R15, R9, R14, !P2 ;  /* 0x0000000e090f7207 */ /* 0x000fea0005000000 */
[----:B------:R-:W-:Y:S04]  /*4fe0*/  IMAD.MOV R14, RZ, RZ, -R15 ;  /* 0x000000ffff0e7224 */ /* 0x000fe800078e0a0f */
[----:B------:R-:W-:Y:S02]  /*4ff0*/  IMAD R14, R134, R14, R9 ;  /* 0x0000000e860e7224 */ /* 0x000fe400078e0209 */
[C---:B------:R-:W-:Y:S05]  /*5000*/  @!P0 IMAD.HI.U32 R10, R3.reuse, R4, RZ ;  /* 0x00000004030a8227 */ /* 0x040fea00078e00ff */
[----:B------:R-:W-:Y:S04]  /*5010*/  @!P0 SHF.R.U32.HI R10, RZ, R5, R10 ;  /* 0x00000005ff0a8219 */ /* 0x000fe8000001160a */
[----:B------:R-:W-:Y:S01]  /*5020*/  @!P0 SEL R0, R3, R10, !P2 ;  /* 0x0000000a03008207 */ /* 0x000fe20005000000 */
[----:B------:R-:W-:Y:S03]  /*5030*/  IMAD.MOV R10, RZ, RZ, -R3 ;  /* 0x000000ffff0a7224 */ /* 0x000fe600078e0a03 */
[----:B------:R-:W-:Y:S01]  /*5040*/  @!P0 IADD3 R15, PT, PT, R15, -R0, RZ ;  /* 0x800000000f0f8210 */ /* 0x000fe20007ffe0ff */
[----:B------:R-:W-:Y:S01]  /*5050*/  @!P0 IMAD R0, R11, R14, R0 ;  /* 0x0000000e0b008224 */ /* 0x000fe200078e0200 */
[----:B------:R-:W-:Y:S01]  /*5060*/  IADD3 R11, PT, PT, -R9, RZ, RZ ;  /* 0x000000ff090b7210 */ /* 0x000fe20007ffe1ff */
[----:B------:R-:W-:Y:S02]  /*5070*/  IMAD R13, R2, R10, R13 ;  /* 0x0000000a020d7224 */ /* 0x000fe400078e020d */
[----:B------:R-:W-:Y:S02]  /*5080*/  @!P0 IMAD R9, R15, R134, R3 ;  /* 0x000000860f098224 */ /* 0x000fe400078e0203 */
[----:B------:R-:W-:Y:S02]  /*5090*/  @!P0 IMAD.MOV.U32 R3, RZ, RZ, R0 ;  /* 0x000000ffff038224 */ /* 0x000fe400078e0000 */
[----:B------:R-:W-:Y:S02]  /*50a0*/  IMAD R8, R6, R11, R8 ;  /* 0x0000000b06087224 */ /* 0x000fe400078e0208 */
[----:B------:R-:W-:Y:S02]  /*50b0*/  IMAD R13, R3, R2, R13 ;  /* 0x00000002030d7224 */ /* 0x000fe400078e020d */
[----:B------:R-:W-:Y:S02]  /*50c0*/  IMAD R8, R9, R6, R8 ;  /* 0x0000000609087224 */ /* 0x000fe400078e0208 */
.L_x_104:
[----:B------:R-:W-:Y:S05]  /*50d0*/  BRA.U UP1, `(.L_x_105) ;  /* 0x0000000101107547 */ /* 0x000fea000b800000 */
[----:B------:R-:W-:Y:S04]  /*50e0*/  MOV R0, UR7 ;  /* 0x0000000700007c02 */ /* 0x000fe80008000f00 */
[----:B------:R-:W-:Y:S04]  /*50f0*/  SHF.L.U32 R3, R0, 0x1f, RZ ;  /* 0x0000001f00037819 */ /* 0x000fe800000006ff */
[----:B------:R-:W2:Y:S02]  /*5100*/  SYNCS.PHASECHK.TRANS64.TRYWAIT P0, [UR6+0x158], R3 ;  /* 0x00015803ff0075a7 */ /* 0x000ea40008001106 */
[----:B--2---:R-:W-:Y:S05]  /*5110*/  @!P0 BRA `(.L_x_106) ;  /* 0x0000003800888947 */ /* 0x004fea0003800000 */
.L_x_105:
[----:B------:R-:W-:Y:S05]  /*5120*/  BRA.U !UP3, `(.L_x_107) ;  /* 0x000000010b347547 */ /* 0x000fea000b800000 */
[----:B------:R-:W-:Y:S01]  /*5130*/  UPLOP3.LUT UP0, UPT, UPT, UPT, UP2, 0x80, 0x8 ;  /* 0x000000000008789c */ /* 0x000fe20003f0f020 */
[----:B--2---:R-:W-:Y:S02]  /*5140*/  HFMA2 R0, -RZ, RZ, 0, 5.9604644775390625e-08 ;  /* 0x00000001ff007431 */ /* 0x004fe400000001ff */
[----:B------:R-:W-:Y:S03]  /*5150*/  IMAD.MOV.U32 R215, RZ, RZ, 0x1 ;  /* 0x00000001ffd77424 */ /* 0x000fe600078e00ff */
[----:B------:R-:W-:Y:S05]  /*5160*/  PLOP3.LUT P0, PT, PT, PT, UP0, 0x80, 0x8 ;  /* 0x000000000008781c */ /* 0x000fea0003f0f008 */
[----:B------:R-:W2:Y:S01]  /*5170*/  @UP0 LDCU.64 UR10, c[0x0][0x888] ;  /* 0x00011100ff0a07ac */ /* 0x000ea20008000a00 */
[----:B------:R-:W-:Y:S07]  /*5180*/  @UP0 UIMAD UR8, UR36, UR4, URZ ;  /* 0x00000004240802a4 */ /* 0x000fee000f8e02ff */
[----:B------:R-:W-:Y:S01]  /*5190*/  @!P0 PRMT R215, R0, 0x7610, R215 ;  /* 0x0000761000d78816 */ /* 0x000fe200000000d7 */
[----:B--2---:R-:W-:Y:S03]  /*51a0*/  @UP0 UIMAD.WIDE UR10, UR8, 0x4, UR10 ;  /* 0x00000004080a08a5 */ /* 0x004fe6000f8e020a */
[----:B------:R-:W2:Y:S03]  /*51b0*/  @!UP0 LDCU UR8, c[0x0][0x880] ;  /* 0x00011000ff0887ac */ /* 0x000ea60008000800 */
[----:B------:R-:W-:Y:S01]  /*51c0*/  IMAD.U32 R10, RZ, RZ, UR10 ;  /* 0x0000000aff0a7e24 */ /* 0x000fe2000f8e00ff */
[----:B------:R-:W-:Y:S05]  /*51d0*/  MOV R11, UR11 ;  /* 0x0000000b000b7c02 */ /* 0x000fea0008000f00 */
[----:B-----5:R4:W5:Y:S02]  /*51e0*/  @P0 LDG.E R141, desc[UR46][R10.64] ;  /* 0x0000002e0a8d0981 */ /* 0x020964000c1e1900 */
[----:B--2-4-:R-:W-:Y:S07]  /*51f0*/  @!P0 IMAD.U32 R141, RZ, RZ, UR8 ;  /* 0x00000008ff8d8e24 */ /* 0x014fee000f8e00ff */
.L_x_107:
[----:B-----5:R-:W-:Y:S01]  /*5200*/  @!P4 FSETP.EQ.AND P5, PT, R141, RZ, PT ;  /* 0x000000ff8d00c20b */ /* 0x020fe20003fa2000 */
[----:B------:R-:W-:Y:S01]  /*5210*/  @!UPT UIADD3 URZ, UPT, UPT, URZ, URZ, URZ ;  /* 0x000000fffffff290 */ /* 0x000fe2000fffe0ff */
[----:B------:R-:W-:Y:S11]  /*5220*/  @!P4 BRA `(.L_x_108) ;  /* 0x000000000014c947 */ /* 0x000ff60003800000 */
[----:B------:R-:W-:Y:S02]  /*5230*/  LOP3.LUT P0, RZ, R215, 0xff, RZ, 0xc0, !PT ;  /* 0x000000ffd7ff7812 */ /* 0x000fe4000780c0ff */
[----:B------:R-:W-:Y:S04]  /*5240*/  PLOP3.LUT P5, PT, PT, PT, UP0, 0x80, 0x8 ;  /* 0x000000000008781c */ /* 0x000fe80003faf008 */
[----:B------:R-:W-:Y:S07]  /*5250*/  PLOP3.LUT P5, PT, P5, PT, PT, 0x8, 0x80 ;  /* 0x000000000080781c */ /* 0x000fee0002fae170 */
[----:B------:R-:W-:Y:S11]  /*5260*/  @P0 FSETP.EQ.AND P5, PT, R141, RZ, PT ;  /* 0x000000ff8d00020b */ /* 0x000ff60003fa2000 */
[----:B------:R-:W-:Y:S02]  /*5270*/  @!UPT UIADD3 URZ, UPT, UPT, URZ, URZ, URZ ;  /* 0x000000fffffff290 */ /* 0x000fe4000fffe0ff */
.L_x_108:
[----:B------:R-:W4:Y:S01]  /*5280*/  SYNCS.PHASECHK.TRANS64.TRYWAIT P4, [UR6+0x148], R28 ;  /* 0x0001481cff0075a7 */ /* 0x000f220008081106 */
[----:B------:R-:W-:Y:S01]  /*5290*/  @P3 SHF.R.U32.HI R29, RZ, 0x10, R25 ;  /* 0x00000010ff1d3819 */ /* 0x000fe20000011619 */
[----:B------:R-:W-:Y:S01]  /*52a0*/  VIADD R31, R31, 0x1 ;  /* 0x000000011f1f7836 */ /* 0x000fe20000000000 */
[----:B------:R-:W5:Y:S08]  /*52b0*/  LDC.64 R14, c[0x0][0xb10] ;  /* 0x0002c400ff0e7b82 */ /* 0x000f700000000a00 */
[----:B------:R-:W1:Y:S08]  /*52c0*/  LDC.64 R10, c[0x0][0xb18] ;  /* 0x0002c600ff0a7b82 */ /* 0x000e700000000a00 */
[----:B--2---:R-:W2:Y:S08]  /*52d0*/  @!P1 LDC R0, c[0x0][0xb20] ;  /* 0x0002c800ff009b82 */ /* 0x004eb00000000800 */
[----:B------:R-:W3:Y:S01]  /*52e0*/  @!P1 LDC R3, c[0x0][0xb0c] ;  /* 0x0002c300ff039b82 */ /* 0x000ee20000000800 */
[----:B-----5:R-:W-:Y:S05]  /*52f0*/  @!P1 IMAD.HI.U32 R14, R13, R14, RZ ;  /* 0x0000000e0d0e9227 */ /* 0x020fea00078e00ff */
[----:B------:R-:W-:Y:S01]  /*5300*/  @!P1 SHF.R.U32.HI R14, RZ, R15, R14 ;  /* 0x0000000fff0e9219 */ /* 0x000fe2000001160e */
[----:B-1----:R-:W-:Y:S01]  /*5310*/  @!P1 IMAD.HI.U32 R11, R8, R11, RZ ;  /* 0x0000000b080b9227 */ /* 0x002fe200078e00ff */
[----:B------:R-:W-:Y:S04]  /*5320*/  @!P1 ISETP.NE.AND P0, PT, R10, 0x1, PT ;  /* 0x000000010a00980c */ /* 0x000fe80003f05270 */
[----:B--2---:R-:W-:Y:S02]  /*5330*/  @!P1 SHF.R.U32.HI R9, RZ, R0, R11 ;  /* 0x00000000ff099219 */ /* 0x004fe4000001160b */
[----:B---3--:R-:W-:Y:S02]  /*5340*/  @!P1 ISETP.NE.AND P2, PT, R3, 0x1, PT ;  /* 0x000000010300980c */ /* 0x008fe40003f45270 */
[----:B------:R-:W-:Y:S02]  /*5350*/  @!P1 SEL R9, R8, R9, !P0 ;  /* 0x0000000908099207 */ /* 0x000fe40004000000 */
[----:B------:R-:W-:Y:S02]  /*5360*/  ELECT P0, URZ, PT ;  /* 0x0000000000ff782f */ /* 0x000fe40003800000 */
[----:B------:R-:W-:Y:S05]  /*5370*/  @!P1 SEL R14, R13, R14, !P2 ;  /* 0x0000000e0d0e9207 */ /* 0x000fea0005000000 */
[----:B------:R-:W-:Y:S02]  /*5380*/  @!P1 IMAD.IADD R0, R9, 0x1, -R14 ;  /* 0x0000000109009824 */ /* 0x000fe400078e0a0e */
[----:B------:R-:W-:Y:S02]  /*5390*/  @!P1 IMAD.IADD R9, R14, 0x1, -R9 ;  /* 0x000000010e099824 */ /* 0x000fe400078e0a09 */
[----:B------:R-:W-:Y:S02]  /*53a0*/  @!P1 IMAD R13, R0, R3, R13 ;  /* 0x00000003000d9224 */ /* 0x000fe400078e020d */
[----:B------:R-:W-:Y:S01]  /*53b0*/  @!P1 IMAD R8, R9, R10, R8 ;  /* 0x0000000a09089224 */ /* 0x000fe200078e0208 */
[----:B----4-:R-:W-:Y:S06]  /*53c0*/  @!P4 BRA `(.L_x_109) ;  /* 0x0000003400f4c947 */ /* 0x010fec0003800000 */
.L_x_196:
[----:B------:R-:W-:Y:S01]  /*53d0*/  PLOP3.LUT P5, PT, P5, P0, PT, 0xf2, 0x2f ;  /* 0x00000000002f781c */ /* 0x000fe20002fa1e72 */
[----:B------:R-:W-:Y:S01]  /*53e0*/  UMOV UR14, 0x0 ;  /* 0x00000000000e7882 */ /* 0x000fe20000000000 */
[----:B------:R-:W-:Y:S01]  /*53f0*/  LOP3.LUT R32, R32, 0x1, RZ, 0x3c, !PT ;  /* 0x0000000120207812 */ /* 0x000fe200078e3cff */
[----:B------:R-:W-:Y:S01]  /*5400*/  UMOV UR15, 0x10000000 ;  /* 0x10000000000f7882 */ /* 0x000fe20000000000 */
[----:B------:R-:W-:Y:S01]  /*5410*/  UMOV UR12, UR36 ;  /* 0x00000024000c7c82 */ /* 0x000fe20008000000 */
[----:B------:R-:W-:Y:S08]  /*5420*/  @P3 R2UR UR36, R29 ;  /* 0x000000001d2432ca */ /* 0x000ff000000e0000 */
[----:B-1----:R-:W-:Y:S01]  /*5430*/  @!P5 IADD3 R3, P0, PT, R34, 0x580, RZ ;  /* 0x000005802203d810 */ /* 0x002fe20007f1e0ff */
[----:B------:R-:W-:Y:S01]  /*5440*/  @!P5 IMAD.SHL.U32 R20, R20, 0x40, RZ ;  /* 0x000000401414d824 */ /* 0x000fe200078e00ff */
[----:B------:R-:W-:Y:S01]  /*5450*/  VOTEU.ALL UP1, P5 ;  /* 0x0000000000ff7886 */ /* 0x000fe20002820000 */
[----:B------:R-:W-:Y:S01]  /*5460*/  @!P5 IMAD.SHL.U32 R21, R21, 0x80, RZ ;  /* 0x000000801515d824 */ /* 0x000fe200078e00ff */
[----:B------:R-:W-:Y:S01]  /*5470*/  @!P5 R2UR UR9, R3 ;  /* 0x000000000309d2ca */ /* 0x000fe200000e0000 */
[----:B------:R-:W-:Y:S01]  /*5480*/  @!P5 IMAD.X R0, RZ, RZ, R35, P0 ;  /* 0x000000ffff00d224 */ /* 0x000fe200000e0623 */
[----:B------:R-:W-:Y:S01]  /*5490*/  @!P5 R2UR UR10, R20 ;  /* 0x00000000140ad2ca */ /* 0x000fe200000e0000 */
[----:B------:R-:W-:Y:S01]  /*54a0*/  IMAD.IADD R20, R8, 0x1, R203 ;  /* 0x0000000108147824 */ /* 0x000fe200078e02cb */
[----:B------:R-:W-:Y:S01]  /*54b0*/  @!P5 R2UR UR11, R21 ;  /* 0x00000000150bd2ca */ /* 0x000fe200000e0000 */
[----:B------:R-:W-:Y:S01]  /*54c0*/  IMAD.IADD R21, R13, 0x1, R214 ;  /* 0x000000010d157824 */ /* 0x000fe200078e02d6 */
[----:B------:R-:W-:Y:S02]  /*54d0*/  @!P5 R2UR UR8, R0 ;  /* 0x000000000008d2ca */ /* 0x000fe400000e0000 */
[C---:B------:R-:W-:Y:S04]  /*54e0*/  ISETP.NE.AND P0, PT, R31.reuse, 0x2, PT ;  /* 0x000000021f00780c */ /* 0x040fe80003f05270 */
[----:B------:R-:W-:Y:S01]  /*54f0*/  SEL R3, RZ, 0x1, P0 ;  /* 0x00000001ff037807 */ /* 0x000fe20000000000 */
[----:B------:R-:W-:Y:S01]  /*5500*/  IMAD.U32 R10, RZ, RZ, UR9 ;  /* 0x00000009ff0a7e24 */ /* 0x000fe2000f8e00ff */
[----:B------:R-:W-:Y:S01]  /*5510*/  @!UP1 UIADD3 UR9, UPT, UPT, UR6, 0x140, URZ ;  /* 0x0000014006099890 */ /* 0x000fe2000fffe0ff */
[----:B------:R-:W-:Y:S02]  /*5520*/  SEL R31, R31, RZ, P0 ;  /* 0x000000ff1f1f7207 */ /* 0x000fe40000000000 */
[----:B------:R-:W-:Y:S02]  /*5530*/  LOP3.LUT R30, R30, R3, RZ, 0x3c, !PT ;  /* 0x000000031e1e7212 */ /* 0x000fe400078e3cff */
[----:B------:R-:W-:Y:S01]  /*5540*/  IMAD.U32 R11, RZ, RZ, UR8 ;  /* 0x00000008ff0b7e24 */ /* 0x000fe2000f8e00ff */
[----:B------:R-:W-:Y:S01]  /*5550*/  @!P5 R2UR UR16, R10 ;  /* 0x000000000a10d2ca */ /* 0x000fe200000e0000 */
[----:B------:R-:W-:Y:S01]  /*5560*/  @!UP1 UIADD3 UR8, UPT, UPT, UR6, 0x400, URZ ;  /* 0x0000040006089890 */ /* 0x000fe2000fffe0ff */
[----:B------:R-:W-:Y:S02]  /*5570*/  VOTEU.ALL UP1, P5 ;  /* 0x0000000000ff7886 */ /* 0x000fe40002820000 */
[----:B------:R-:W-:Y:S11]  /*5580*/  @!P5 R2UR UR17, R11 ;  /* 0x000000000b11d2ca */ /* 0x000ff600000e0000 */
[----:B------:R-:W-:Y:S02]  /*5590*/  @!UPT UIADD3 URZ, UPT, UPT, URZ, URZ, URZ ;  /* 0x000000fffffff290 */ /* 0x000fe4000fffe0ff */
[----:B------:R2:W-:Y:S01]  /*55a0*/  @!UP1 UTMALDG.3D [UR8], [UR16], desc[UR14] ;  /* 0x00000e08100095b4 */ /* 0x0005e20008011000 */
[----:B------:R2:W-:Y:S01]  /*55b0*/  @!P5 SYNCS.ARRIVE.TRANS64.RED.A0TR RZ, [UR6+0x140], R23 ;  /* 0x00014017ffffd9a7 */ /* 0x0005e20008300406 */
[----:B------:R-:W-:Y:S01]  /*55c0*/  UPLOP3.LUT UP1, UPT, UPT, UPT, UPT, 0x80, 0x8 ;  /* 0x000000000008789c */ /* 0x000fe20003f2f070 */
[----:B------:R-:W-:Y:S01]  /*55d0*/  SYNCS.ARRIVE.TRANS64.RED.A1T0 RZ, [UR37], RZ ;  /* 0x000000ffffff79a7 */ /* 0x000fe20008100425 */
[----:B------:R-:W-:Y:S09]  /*55e0*/  @P3 BRA `(.L_x_110) ;  /* 0xfffffff400b43947 */ /* 0x000ff2000383ffff */
[----:B------:R-:W-:Y:S07]  /*55f0*/  MOV R0, UR6 ;  /* 0x0000000600007c02 */ /* 0x000fee0008000f00 */
.L_x_111:
[----:B-1----:R-:W-:-:S04]  /*5600*/  SHF.L.U32 R3, R32, 0x1f, RZ ;  /* 0x0000001f20037819 */ /* 0x002fc800000006ff */
[----:B------:R1:W3:Y:S03]  /*5610*/  SYNCS.PHASECHK.TRANS64.TRYWAIT P0, [R0+URZ+0x148], R3 ;  /* 0x00014803000075a7 */ /* 0x0002e600080011ff */
[----:B---3--:R-:W-:Y:S05]  /*5620*/  @!P0 NANOSLEEP.SYNCS 0x989680 ;  /* 0x009896800000895d */ /* 0x008fea0003900000 */
[----:B------:R-:W3:Y:S02]  /*5630*/  @!P0 SYNCS.PHASECHK.TRANS64 P0, [R0+URZ+0x148], R3 ;  /* 0x00014803000085a7 */ /* 0x000ee400080010ff */
[----:B--23--:R-:W-:Y:S05]  /*5640*/  @P0 EXIT ;  /* 0x000000000000094d */ /* 0x00cfea0003800000 */
[----:B------:R-:W-:Y:S05]  /*5650*/  BRA `(.L_x_111) ;  /* 0xfffffffc00e87947 */ /* 0x000fea000383ffff */
.L_x_102:
[----:B------:R-:W-:-:S06]  /*5660*/  UISETP.GE.AND UP1, UPT, UR10, 0x4, UPT ;  /* 0x000000040a00788c */ /* 0x000fcc000bf26270 */
[----:B------:R-:W-:-:S13]  /*5670*/  PLOP3.LUT P0, PT, PT, PT, UP1, 0x80, 0x8 ;  /* 0x000000000008781c */ /* 0x000fda0003f0f018 */
[----:B------:R-:W-:Y:S05]  /*5680*/  @!P0 EXIT ;  /* 0x000000000000894d */ /* 0x000fea0003800000 */
[----:B------:R-:W-:Y:S01]  /*5690*/  BAR.SYNC.DEFER_BLOCKING 0x6, 0xa0 ;  /* 0x0182800000007b1d */ /* 0x000fe20000010000 */
[C---:B------:R-:W-:Y:S01]  /*56a0*/  IMAD.SHL.U32 R5, R0.reuse, 0x40, RZ ;  /* 0x0000004000057824 */ /* 0x040fe200078e00ff */
[----:B------:R-:W-:Y:S01]  /*56b0*/  LOP3.LUT R237, R11, 0x60, R0, 0xf8, !PT ;  /* 0x000000600bed7812 */ /* 0x000fe200078ef800 */
[C---:B------:R-:W-:Y:S01]  /*56c0*/  IMAD.U32 R202, R0.reuse, 0x10000, RZ ;  /* 0x0001000000ca7824 */ /* 0x040fe200078e00ff */
[C---:B------:R-:W-:Y:S01]  /*56d0*/  LOP3.LUT R239, R0.reuse, 0x60, RZ, 0xc0, !PT ;  /* 0x0000006000ef7812 */ /* 0x040fe200078ec0ff */
[----:B------:R-:W-:Y:S01]  /*56e0*/  IMAD.SHL.U32 R224, R0, 0x8, RZ ;  /* 0x0000000800e07824 */ /* 0x000fe200078e00ff */
[----:B------:R-:W-:Y:S01]  /*56f0*/  UMOV UR49, 0x400 ;  /* 0x0000040000317882 */ /* 0x000fe20000000000 */
[----:B------:R-:W-:Y:S01]  /*5700*/  LOP3.LUT R7, R5, 0x180, RZ, 0xc0, !PT ;  /* 0x0000018005077812 */ /* 0x000fe200078ec0ff */
[----:B------:R-:W-:Y:S01]  /*5710*/  ULEA UR49, UR37, UR49, 0x18 ;  /* 0x0000003125317291 */ /* 0x000fe2000f8ec0ff */
[----:B------:R-:W1:Y:S01]  /*5720*/  LDC R229, c[0x0][0x370] ;  /* 0x0000dc00ffe57b82 */ /* 0x000e620000000800 */
[----:B------:R-:W-:Y:S01]  /*5730*/  LOP3.LUT R202, R202, 0x600000, RZ, 0xc0, !PT ;  /* 0x00600000caca7812 */ /* 0x000fe200078ec0ff */
[----:B------:R-:W-:Y:S01]  /*5740*/  IMAD.MOV.U32 R201, RZ, RZ, RZ ;  /* 0x000000ffffc97224 */ /* 0x000fe200078e00ff */
[----:B------:R-:W-:Y:S01]  /*5750*/  LOP3.LUT R224, R7, 0x30, R224, 0xf8, !PT ;  /* 0x0000003007e07812 */ /* 0x000fe200078ef8e0 */
[----:B------:R-:W-:Y:S01]  /*5760*/  UIADD3 UR4, UPT, UPT, UR49, 0x2400, URZ ;  /* 0x0000240031047890 */ /* 0x000fe2000fffe0ff */
[----:B------:R-:W-:Y:S01]  /*5770*/  CS2R R232, SRZ ;  /* 0x0000000000e87805 */ /* 0x000fe2000001ff00 */
[----:B------:R-:W-:Y:S01]  /*5780*/  IMAD.MOV.U32 R242, RZ, RZ, RZ ;  /* 0x000000fffff27224 */ /* 0x000fe200078e00ff */
[----:B------:R-:W-:Y:S01]  /*5790*/  LOP3.LUT R224, R224, 0x1e40, R5, 0xf8, !PT ;  /* 0x00001e40e0e07812 */ /* 0x000fe200078ef805 */
[----:B------:R-:W2:Y:S01]  /*57a0*/  LDC R136, c[0x0][0xb0c] ;  /* 0x0002c300ff887b82 */ /* 0x000ea20000000800 */
[----:B------:R-:W-:Y:S01]  /*57b0*/  IMAD.MOV.U32 R231, RZ, RZ, RZ ;  /* 0x000000ffffe77224 */ /* 0x000fe200078e00ff */
[----:B------:R-:W3:Y:S01]  /*57c0*/  LDCU.64 UR52, c[0x0][0x348] ;  /* 0x00006900ff3477ac */ /* 0x000ee20008000a00 */
[----:B------:R-:W-:Y:S01]  /*57d0*/  IMAD.U32 R238, RZ, RZ, UR4 ;  /* 0x00000004ffee7e24 */ /* 0x000fe2000f8e00ff */
[----:B------:R-:W4:Y:S01]  /*57e0*/  LDCU UR50, c[0x0][0x384] ;  /* 0x00007080ff3277ac */ /* 0x000f220008000800 */
[----:B------:R-:W3:Y:S03]  /*57f0*/  LDS R3, [UR49+0x210] ;  /* 0x00021031ff037984 */ /* 0x000ee60008000800 */
[----:B------:R-:W1:Y:S01]  /*5800*/  LDC R226, c[0x0][0xb20] ;  /* 0x0002c800ffe27b82 */ /* 0x000e620000000800 */
[----:B------:R-:W1:Y:S01]  /*5810*/  LDCU.64 UR38, c[0x0][0x888] ;  /* 0x00011100ff2677ac */ /* 0x000e620008000a00 */
[----:B------:R-:W1:Y:S06]  /*5820*/  LDCU.64 UR44, c[0x0][0x8c0] ;  /* 0x00011800ff2c77ac */ /* 0x000e6c0008000a00 */
[----:B------:R-:W1:Y:S01]  /*5830*/  LDC R129, c[0x0][0xb30] ;  /* 0x0002cc00ff817b82 */ /* 0x000e620000000800 */
[----:B------:R-:W-:-:S07]  /*5840*/  UIADD3 UR48, UPT, UPT, UR49, 0x400, URZ ;  /* 0x0000040031307890 */ /* 0x000fce000fffe0ff */
[----:B------:R-:W1:Y:S08]  /*5850*/  LDC R227, c[0x0][0x388] ;  /* 0x0000e200ffe37b82 */ /* 0x000e700000000800 */
[----:B------:R-:W1:Y:S08]  /*5860*/  LDC.64 R212, c[0x0][0xb10] ;  /* 0x0002c400ffd47b82 */ /* 0x000e700000000a00 */
[----:B------:R-:W1:Y:S01]  /*5870*/  LDC.64 R132, c[0x0][0xb18] ;  /* 0x0002c600ff847b82 */ /* 0x000e620000000a00 */
[----:B---3--:R-:W-:-:S07]  /*5880*/  IMAD.IADD R202, R3, 0x1, R202 ;  /* 0x0000000103ca7824 */ /* 0x008fce00078e02ca */
[----:B------:R-:W3:Y:S01]  /*5890*/  LDC.64 R208, c[0x0][0x888] ;  /* 0x00022200ffd07b82 */ /* 0x000ee20000000a00 */
[----:B------:R-:W-:Y:S02]  /*58a0*/  IMAD.SHL.U32 R3, R0, 0x10, RZ ;  /* 0x0000001000037824 */ /* 0x000fe400078e00ff */
[----:B------:R-:W-:-:S03]  /*58b0*/  VIADD R0, R224, UR49 ;  /* 0x00000031e0007c36 */ /* 0x000fc60008000000 */
[C---:B------:R-:W-:Y:S02]  /*58c0*/  LOP3.LUT R5, R3.reuse, 0x20, RZ, 0xc0, !PT ;  /* 0x0000002003057812 */ /* 0x040fe400078ec0ff */
[----:B------:R-:W1:Y:S01]  /*58d0*/  LDC.64 R130, c[0x0][0xb28] ;  /* 0x0002ca00ff827b82 */ /* 0x000e620000000a00 */
[----:B------:R-:W-:Y:S02]  /*58e0*/  LOP3.LUT R3, R3, 0x40, RZ, 0xc0, !PT ;  /* 0x0000004003037812 */ /* 0x000fe400078ec0ff */
[--C-:B------:R-:W-:Y:S02]  /*58f0*/  IADD3 R236, PT, PT, -R5, 0x400, R0.reuse ;  /* 0x0000040005ec7810 */ /* 0x100fe40007ffe100 */
[----:B------:R-:W-:-:S03]  /*5900*/  IADD3 R235, PT, PT, -R3, 0x400, R0 ;  /* 0x0000040003eb7810 */ /* 0x000fc60007ffe100 */
[----:B------:R-:W1:Y:S01]  /*5910*/  LDC.64 R210, c[0x0][0x890] ;  /* 0x00022400ffd27b82 */ /* 0x000e620000000a00 */
[----:B------:R-:W-:-:S07]  /*5920*/  IMAD.IADD R234, R236, 0x1, -R3 ;  /* 0x00000001ecea7824 */ /* 0x000fce00078e0a03 */
[----:B------:R-:W1:Y:S08]  /*5930*/  LDC.64 R206, c[0x0][0x8b0] ;  /* 0x00022c00ffce7b82 */ /* 0x000e700000000a00 */
[----:B------:R-:W1:Y:S08]  /*5940*/  LDC.64 R204, c[0x0][0x8a8] ;  /* 0x00022a00ffcc7b82 */ /* 0x000e700000000a00 */
[----:B--2-4-:R-:W1:Y:S02]  /*5950*/  LDC R228, c[0x0][0x374] ;  /* 0x0000dd00ffe47b82 */ /* 0x014e640000000800 */
.L_x_130:
[----:B------:R-:W-:Y:S02]  /*5960*/  LEA R0, R242, UR49, 0x3 ;  /* 0x00000031f2007c11 */ /* 0x000fe4000f8e18ff */
[----:B------:R-:W-:Y:S02]  /*5970*/  SHF.L.U32 R3, R232, 0x1f, RZ ;  /* 0x0000001fe8037819 */ /* 0x000fe400000006ff */
[----:B------:R-:W-:Y:S02]  /*5980*/  LEA R16, R242, UR49, 0x4 ;  /* 0x00000031f2107c11 */ /* 0x000fe4000f8e20ff */
[----:B--2---:R-:W2:Y:S02]  /*5990*/  SYNCS.PHASECHK.TRANS64.TRYWAIT P0, [R0+URZ+0x160], R3 ;  /* 0x00016003000075a7 */ /* 0x004ea400080011ff */
[----:B-12---:R-:W-:Y:S05]  /*59a0*/  @!P0 BRA `(.L_x_112) ;  /* 0x0000003000948947 */ /* 0x006fea0003800000 */
.L_x_197:
[----:B------:R-:W4:Y:S01]  /*59b0*/  LDC.64 R12, c[0x0][0xb10] ;  /* 0x0002c400ff0c7b82 */ /* 0x000f220000000a00 */
[----:B------:R-:W3:Y:S01]  /*59c0*/  LDS.128 R16, [R16+0x1f0] ;  /* 0x0001f00010107984 */ /* 0x000ee20000000c00 */
[----:B-1----:R-:W-:Y:S01]  /*59d0*/  ISETP.NE.AND P1, PT, R129, 0x1, PT ;  /* 0x000000018100780c */ /* 0x002fe20003f25270 */
[----:B--2---:R-:W-:Y:S01]  /*59e0*/  VIADD R0, R0, 0x170 ;  /* 0x0000017000007836 */ /* 0x004fe20000000000 */
[----:B------:R-:W-:Y:S04]  /*59f0*/  ISETP.GE.AND P0, PT, R134, 0x1, PT ;  /* 0x000000018600780c */ /* 0x000fe80003f06270 */
[----:B------:R-:W1:Y:S01]  /*5a00*/  LDC.64 R10, c[0x0][0xb18] ;  /* 0x0002c600ff0a7b82 */ /* 0x000e620000000a00 */
[----:B------:R-:W-:Y:S01]  /*5a10*/  PRMT R0, RZ, 0x654, R0 ;  /* 0x00000654ff007816 */ /* 0x000fe20000000000 */
[----:B------:R-:W-:Y:S01]  /*5a20*/  @!PT LDS RZ, [RZ] ;  /* 0x00000000fffff984 */ /* 0x000fe20000000800 */
[----:B------:R-:W-:Y:S01]  /*5a30*/  @!PT LDS RZ, [RZ] ;  /* 0x00000000fffff984 */ /* 0x000fe20000000800 */
[----:B------:R-:W-:Y:S01]  /*5a40*/  @!PT LDS RZ, [RZ] ;  /* 0x00000000fffff984 */ /* 0x000fe20000000800 */
[----:B------:R-:W-:Y:S01]  /*5a50*/  @!PT LDS RZ, [RZ] ;  /* 0x00000000fffff984 */ /* 0x000fe20000000800 */
[----:B------:R2:W-:Y:S06]  /*5a60*/  MEMBAR.ALL.CTA ;  /* 0x0000000000007992 */ /* 0x0005ec0000008000 */
[----:B--2---:R-:W2:Y:S01]  /*5a70*/  FENCE.VIEW.ASYNC.S ;  /* 0x00000000000073c6 */ /* 0x004ea20000000000 */
[----:B------:R-:W1:Y:S08]  /*5a80*/  @!P1 LDC R14, c[0x0][0xb20] ;  /* 0x0002c800ff0e9b82 */ /* 0x000e700000000800 */
[----:B------:R-:W1:Y:S01]  /*5a90*/  @!P1 LDC R9, c[0x0][0xb0c] ;  /* 0x0002c300ff099b82 */ /* 0x000e620000000800 */
[----:B--2---:R2:W-:Y:S01]  /*5aa0*/  SYNCS.ARRIVE.TRANS64.RED.A1T0 RZ, [R0+URZ], RZ ;  /* 0x000000ff00ff79a7 */ /* 0x0045e200081004ff */
[----:B---3--:R-:W-:Y:S04]  /*5ab0*/  LOP3.LUT P4, RZ, R18, 0x1, RZ, 0xc0, !PT ;  /* 0x0000000112ff7812 */ /* 0x008fe8000788c0ff */
[----:B------:R-:W-:Y:S09]  /*5ac0*/  P2R R240, PR, RZ, 0x10 ;  /* 0x00000010fff07803 */ /* 0x000ff20000000000 */
[----:B------:R-:W-:Y:S02]  /*5ad0*/  @P4 MOV R137, R16 ;  /* 0x0000001000894202 */ /* 0x000fe40000000f00 */
[----:B------:R-:W-:Y:S01]  /*5ae0*/  @P4 LOP3.LUT R135, R17, 0xffff, RZ, 0xc0, !PT ;  /* 0x0000ffff11874812 */ /* 0x000fe200078ec0ff */
[----:B--2-4-:R-:W-:Y:S06]  /*5af0*/  @!P0 BRA `(.L_x_113) ;  /* 0x0000000000a48947 */ /* 0x014fec0003800000 */
[----:B------:R-:W-:Y:S01]  /*5b00*/  IMAD.HI.U32 R23, R228, R133, RZ ;  /* 0x00000085e4177227 */ /* 0x000fe200078e00ff */
[----:B------:R-:W-:Y:S02]  /*5b10*/  ISETP.NE.AND P0, PT, R132, 0x1, PT ;  /* 0x000000018400780c */ /* 0x000fe40003f05270 */
[----:B------:R-:W-:Y:S01]  /*5b20*/  ISETP.NE.AND P2, PT, R134, 0x1, PT ;  /* 0x000000018600780c */ /* 0x000fe20003f45270 */
[----:B------:R-:W-:Y:S01]  /*5b30*/  IMAD.HI.U32 R22, R229, R212, RZ ;  /* 0x000000d4e5167227 */ /* 0x000fe200078e00ff */
[----:B------:R-:W-:Y:S02]  /*5b40*/  SHF.R.U32.HI R23, RZ, R226, R23 ;  /* 0x000000e2ff177219 */ /* 0x000fe40000011617 */
[----:B------:R-:W-:Y:S01]  /*5b50*/  ISETP.NE.AND P3, PT, R136, 0x1, PT ;  /* 0x000000018800780c */ /* 0x000fe20003f65270 */
[----:B------:R-:W-:Y:S01]  /*5b60*/  IMAD.HI.U32 R26, R137, R212, RZ ;  /* 0x000000d4891a7227 */ /* 0x000fe200078e00ff */
[----:B------:R-:W-:Y:S02]  /*5b70*/  SHF.R.U32.HI R22, RZ, R213, R22 ;  /* 0x000000d5ff167219 */ /* 0x000fe40000011616 */
[----:B------:R-:W-:Y:S01]  /*5b80*/  SEL R3, R228, R23, !P0 ;  /* 0x00000017e4037207 */ /* 0x000fe20004000000 */
[----:B------:R-:W-:Y:S01]  /*5b90*/  IMAD.HI.U32 R23, R135, R133, RZ ;  /* 0x0000008587177227 */ /* 0x000fe200078e00ff */
[----:B------:R-:W-:Y:S02]  /*5ba0*/  SEL R7, R229, R22, !P3 ;  /* 0x00000016e5077207 */ /* 0x000fe40005800000 */
[----:B------:R-:W-:Y:S01]  /*5bb0*/  SHF.R.U32.HI R26, RZ, R213, R26 ;  /* 0x000000d5ff1a7219 */ /* 0x000fe2000001161a */
[-C--:B------:R-:W-:Y:S04]  /*5bc0*/  IMAD.HI.U32 R22, R3, R130.reuse, RZ ;  /* 0x0000008203167227 */ /* 0x080fe800078e00ff */
[----:B------:R-:W-:Y:S01]  /*5bd0*/  IMAD.HI.U32 R24, R7, R130, RZ ;  /* 0x0000008207187227 */ /* 0x000fe200078e00ff */
[-C--:B------:R-:W-:Y:S02]  /*5be0*/  @P2 SHF.R.U32.HI R3, RZ, R131.reuse, R22 ;  /* 0x00000083ff032219 */ /* 0x080fe40000011616 */
[----:B------:R-:W-:Y:S02]  /*5bf0*/  SHF.R.U32.HI R22, RZ, R226, R23 ;  /* 0x000000e2ff167219 */ /* 0x000fe40000011617 */
[----:B------:R-:W-:Y:S01]  /*5c00*/  @P2 SHF.R.U32.HI R7, RZ, R131, R24 ;  /* 0x00000083ff072219 */ /* 0x000fe20000011618 */
[C---:B------:R-:W-:Y:S01]  /*5c10*/  IMAD R2, R134.reuse, R3, RZ ;  /* 0x0000000386027224 */ /* 0x040fe200078e02ff */
[----:B------:R-:W-:Y:S02]  /*5c20*/  SEL R5, R135, R22, !P0 ;  /* 0x0000001687057207 */ /* 0x000fe40004000000 */
[----:B------:R-:W-:Y:S01]  /*5c30*/  SEL R3, R137, R26, !P3 ;  /* 0x0000001a89037207 */ /* 0x000fe20005800000 */
[----:B------:R-:W-:Y:S01]  /*5c40*/  IMAD R4, R134, R7, RZ ;  /* 0x0000000786047224 */ /* 0x000fe200078e02ff */
[C---:B------:R-:W-:Y:S01]  /*5c50*/  ISETP.GE.AND P0, PT, R5.reuse, R2, PT ;  /* 0x000000020500720c */ /* 0x040fe20003f06270 */
[----:B------:R-:W-:Y:S03]  /*5c60*/  IMAD.HI.U32 R6, R5, R130, RZ ;  /* 0x0000008205067227 */ /* 0x000fe600078e00ff */
[----:B------:R-:W-:Y:S01]  /*5c70*/  ISETP.GE.OR P0, PT, R3, R4, P0 ;  /* 0x000000040300720c */ /* 0x000fe20000706670 */
[----:B------:R-:W-:Y:S01]  /*5c80*/  IMAD.MOV R4, RZ, RZ, -R3 ;  /* 0x000000ffff047224 */ /* 0x000fe200078e0a03 */
[-C--:B------:R-:W-:Y:S03]  /*5c90*/  SHF.R.U32.HI R6, RZ, R131.reuse, R6 ;  /* 0x00000083ff067219 */ /* 0x080fe60000011606 */
[----:B------:R-:W-:Y:S01]  /*5ca0*/  IMAD R137, R136, R4, R137 ;  /* 0x0000000488897224 */ /* 0x000fe200078e0289 */
[----:B------:R-:W-:Y:S05]  /*5cb0*/  SEL R15, R5, R6, !P2 ;  /* 0x00000006050f7207 */ /* 0x000fea0005000000 */
[----:B------:R-:W-:Y:S02]  /*5cc0*/  IMAD.MOV R6, RZ, RZ, -R15 ;  /* 0x000000ffff067224 */ /* 0x000fe400078e0a0f */
[C---:B------:R-:W-:Y:S04]  /*5cd0*/  @!P0 IMAD.HI.U32 R2, R3.reuse, R130, RZ ;  /* 0x0000008203028227 */ /* 0x040fe800078e00ff */
[----:B------:R-:W-:Y:S01]  /*5ce0*/  IMAD R6, R134, R6, R5 ;  /* 0x0000000686067224 */ /* 0x000fe200078e0205 */
[----:B------:R-:W-:Y:S04]  /*5cf0*/  @!P0 SHF.R.U32.HI R2, RZ, R131, R2 ;  /* 0x00000083ff028219 */ /* 0x000fe80000011602 */
[----:B------:R-:W-:Y:S02]  /*5d00*/  @!P0 SEL R0, R3, R2, !P2 ;  /* 0x0000000203008207 */ /* 0x000fe40005000000 */
[----:B------:R-:W-:Y:S02]  /*5d10*/  IADD3 R2, PT, PT, -R5, RZ, RZ ;  /* 0x000000ff05027210 */ /* 0x000fe40007ffe1ff */
[----:B------:R-:W-:Y:S01]  /*5d20*/  @!P0 IADD3 R8, PT, PT, R15, -R0, RZ ;  /* 0x800000000f088210 */ /* 0x000fe20007ffe0ff */
[----:B------:R-:W-:Y:S02]  /*5d30*/  @!P0 IMAD R0, R7, R6, R0 ;  /* 0x0000000607008224 */ /* 0x000fe400078e0200 */
[----:B------:R-:W-:Y:S02]  /*5d40*/  IMAD R135, R132, R2, R135 ;  /* 0x0000000284877224 */ /* 0x000fe400078e0287 */
[----:B------:R-:W-:Y:S02]  /*5d50*/  @!P0 IMAD R5, R8, R134, R3 ;  /* 0x0000008608058224 */ /* 0x000fe400078e0203 */
[----:B------:R-:W-:Y:S04]  /*5d60*/  @!P0 IMAD.MOV.U32 R3, RZ, RZ, R0 ;  /* 0x000000ffff038224 */ /* 0x000fe800078e0000 */
[----:B------:R-:W-:Y:S02]  /*5d70*/  IMAD R137, R3, R136, R137 ;  /* 0x0000008803897224 */ /* 0x000fe400078e0289 */
[----:B------:R-:W-:Y:S07]  /*5d80*/  IMAD R135, R5, R132, R135 ;  /* 0x0000008405877224 */ /* 0x000fee00078e0287 */
.L_x_113:
[----:B-1----:R-:W-:Y:S01]  /*5d90*/  @!P1 ISETP.NE.AND P0, PT, R10, 0x1, PT ;  /* 0x000000010a00980c */ /* 0x002fe20003f05270 */
[----:B------:R-:W-:Y:S01]  /*5da0*/  @!P1 IMAD.HI.U32 R0, R137, R12, RZ ;  /* 0x0000000c89009227 */ /* 0x000fe200078e00ff */
[----:B------:R-:W-:Y:S01]  /*5db0*/  @!P1 ISETP.NE.AND P2, PT, R9, 0x1, PT ;  /* 0x000000010900980c */ /* 0x000fe20003f45270 */
[----:B------:R-:W-:Y:S01]  /*5dc0*/  ULOP3.LUT UP0, URZ, UR48, 0x1b0, URZ, 0xc0, !UPT ;  /* 0x000001b030ff7892 */ /* 0x000fe2000f80c0ff */
[----:B------:R-:W-:Y:S01]  /*5dd0*/  R2UR UR42, R21 ;  /* 0x00000000152a72ca */ /* 0x000fe200000e0000 */
[----:B------:R-:W-:Y:S01]  /*5de0*/  @!P1 IMAD.HI.U32 R3, R135, R11, RZ ;  /* 0x0000000b87039227 */ /* 0x000fe200078e00ff */
[----:B------:R-:W-:Y:S02]  /*5df0*/  @!P1 SHF.R.U32.HI R0, RZ, R13, R0 ;  /* 0x0000000dff009219 */ /* 0x000fe40000011600 */
[----:B------:R-:W-:Y:S01]  /*5e00*/  R2UR UR41, R20 ;  /* 0x00000000142972ca */ /* 0x000fe200000e0000 */
[----:B------:R-:W-:Y:S01]  /*5e10*/  VIADD R242, R242, 0x1 ;  /* 0x00000001f2f27836 */ /* 0x000fe20000000000 */
[----:B------:R-:W-:Y:S02]  /*5e20*/  @!P1 SHF.R.U32.HI R2, RZ, R14, R3 ;  /* 0x0000000eff029219 */ /* 0x000fe40000011603 */
[----:B------:R-:W-:Y:S02]  /*5e30*/  @!P1 SEL R3, R137, R0, !P2 ;  /* 0x0000000089039207 */ /* 0x000fe40005000000 */
[----:B------:R-:W-:Y:S02]  /*5e40*/  @!P1 SEL R2, R135, R2, !P0 ;  /* 0x0000000287029207 */ /* 0x000fe40004000000 */
[----:B------:R-:W-:Y:S01]  /*5e50*/  @P4 SHF.R.U32.HI R230, RZ, 0x10, R17 ;  /* 0x00000010ffe64819 */ /* 0x000fe20000011611 */
[----:B------:R-:W-:Y:S02]  /*5e60*/  USHF.L.U32 UR42, UR42, 0x7, URZ ;  /* 0x000000072a2a7899 */ /* 0x000fe400080006ff */
[----:B------:R-:W-:Y:S02]  /*5e70*/  @!P1 IMAD.IADD R0, R2, 0x1, -R3 ;  /* 0x0000000102009824 */ /* 0x000fe400078e0a03 */
[----:B------:R-:W-:Y:S01]  /*5e80*/  @!P1 IMAD.IADD R2, R3, 0x1, -R2 ;  /* 0x0000000103029824 */ /* 0x000fe200078e0a02 */
[----:B------:R-:W-:Y:S01]  /*5e90*/  USHF.L.U32 UR41, UR41, 0x6, URZ ;  /* 0x0000000629297899 */ /* 0x000fe200080006ff */
[----:B------:R-:W-:Y:S02]  /*5ea0*/  @!P1 IMAD R137, R0, R9, R137 ;  /* 0x0000000900899224 */ /* 0x000fe400078e0289 */
[----:B------:R-:W-:Y:S01]  /*5eb0*/  @!P1 IMAD R135, R2, R10, R135 ;  /* 0x0000000a02879224 */ /* 0x000fe200078e0287 */
[----:B------:R-:W-:Y:S08]  /*5ec0*/  BRA.U !UP0, `(.L_x_114) ;  /* 0x0000000108407547 */ /* 0x000ff0000b800000 */
[----:B------:R-:W1:Y:S01]  /*5ed0*/  LDCU.64 UR8, c[0x4][0x80] ;  /* 0x01001000ff0877ac */ /* 0x000e620008000a00 */
[----:B------:R-:W-:Y:S01]  /*5ee0*/  MOV R3, 0x0 ;  /* 0x0000000000037802 */ /* 0x000fe20000000f00 */
[----:B------:R-:W-:Y:S02]  /*5ef0*/  HFMA2 R12, -RZ, RZ, 0, 5.9604644775390625e-08 ;  /* 0x00000001ff0c7431 */ /* 0x000fe400000001ff */
[----:B------:R-:W-:Y:S02]  /*5f00*/  IMAD.MOV.U32 R8, RZ, RZ, 0x70 ;  /* 0x00000070ff087424 */ /* 0x000fe400078e00ff */
[----:B------:R-:W-:Y:S01]  /*5f10*/  IMAD.MOV.U32 R13, RZ, RZ, RZ ;  /* 0x000000ffff0d7224 */ /* 0x000fe200078e00ff */
[----:B------:R-:W2:Y:S01]  /*5f20*/  LDCU.64 UR6, c[0x4][0x88] ;  /* 0x01001100ff0677ac */ /* 0x000ea20008000a00 */
[----:B------:R-:W3:Y:S01]  /*5f30*/  LDC.64 R2, c[0x4][R3] ;  /* 0x0100000003027b82 */ /* 0x000ee20000000a00 */
[----:B------:R-:W4:Y:S01]  /*5f40*/  LDCU.64 UR4, c[0x4][0x8] ;  /* 0x01000100ff0477ac */ /* 0x000f220008000a00 */
[----:B-1----:R-:W-:Y:S01]  /*5f50*/  MOV R5, UR9 ;  /* 0x0000000900057c02 */ /* 0x002fe20008000f00 */
[----:B------:R-:W-:Y:S01]  /*5f60*/  IMAD.U32 R4, RZ, RZ, UR8 ;  /* 0x00000008ff047e24 */ /* 0x000fe2000f8e00ff */
[----:B--2---:R-:W-:Y:S01]  /*5f70*/  MOV R7, UR7 ;  /* 0x0000000700077c02 */ /* 0x004fe20008000f00 */
[----:B------:R-:W-:Y:S01]  /*5f80*/  IMAD.U32 R6, RZ, RZ, UR6 ;  /* 0x00000006ff067e24 */ /* 0x000fe2000f8e00ff */
[----:B----4-:R-:W-:Y:S01]  /*5f90*/  MOV R11, UR5 ;  /* 0x00000005000b7c02 */ /* 0x010fe20008000f00 */
[----:B------:R-:W-:Y:S02]  /*5fa0*/  IMAD.U32 R10, RZ, RZ, UR4 ;  /* 0x00000004ff0a7e24 */ /* 0x000fe4000f8e00ff */
[----:B------:R-:W-:Y:S07]  /*5fb0*/  LEPC R20, `(.L_x_114) ;  /* 0x000000001014794e */ /* 0x000fee0000000000 */
[----:B---3-5:R-:W-:Y:S05]  /*5fc0*/  CALL.ABS.NOINC R2 ;  /* 0x0000000002007343 */ /* 0x028fea0003c00000 */
.L_x_114:
[----:B------:R-:W-:Y:S01]  /*5fd0*/  LOP3.LUT P0, RZ, R238, 0x1b0, RZ, 0xc0, !PT ;  /* 0x000001b0eeff7812 */ /* 0x000fe2000780c0ff */
[----:B------:R-:W-:Y:S11]  /*5fe0*/  BSSY.RECONVERGENT B6, `(.L_x_115) ;  /* 0x0000013000067945 */ /* 0x000ff60003800200 */
[----:B------:R-:W-:Y:S01]  /*5ff0*/  @!UPT UIADD3 URZ, UPT, UPT, URZ, URZ, URZ ;  /* 0x000000fffffff290 */ /* 0x000fe2000fffe0ff */
[----:B------:R-:W-:Y:S05]  /*6000*/  @!P0 BRA `(.L_x_116) ;  /* 0x0000000000408947 */ /* 0x000fea0003800000 */
        /* <DEDUP_REMOVED lines=16> */
.L_x_116:
[----:B------:R-:W-:Y:S05]  /*6110*/  BSYNC.RECONVERGENT B6 ;  /* 0x0000000000067941 */ /* 0x000fea0003800200 */
.L_x_115:
[----:B------:R-:W-:Y:S01]  /*6120*/  ISETP.NE.U32.AND P3, PT, R210, RZ, PT ;  /* 0x000000ffd200720c */ /* 0x000fe20003f65070 */
[----:B------:R-:W-:Y:S01]  /*6130*/  UISETP.NE.AND UP1, UPT, UR51, URZ, UPT ;  /* 0x000000ff3300728c */ /* 0x000fe2000bf25270 */
[----:B------:R-:W-:Y:S02]  /*6140*/  ISETP.NE.U32.AND P4, PT, R206, RZ, PT ;  /* 0x000000ffce00720c */ /* 0x000fe40003f85070 */
[----:B------:R-:W-:Y:S02]  /*6150*/  ISETP.NE.AND.EX P3, PT, R211, RZ, PT, P3 ;  /* 0x000000ffd300720c */ /* 0x000fe40003f65330 */
[----:B------:R-:W-:Y:S02]  /*6160*/  PLOP3.LUT P1, PT, PT, PT, PT, 0x8, 0x80 ;  /* 0x000000000080781c */ /* 0x000fe40003f2e170 */
[----:B------:R-:W-:Y:S02]  /*6170*/  PLOP3.LUT P0, PT, PT, PT, UP1, 0x80, 0x8 ;  /* 0x000000000008781c */ /* 0x000fe40003f0f018 */
[----:B------:R-:W-:Y:S02]  /*6180*/  ISETP.NE.AND.EX P4, PT, R207, RZ, PT, P4 ;  /* 0x000000ffcf00720c */ /* 0x000fe40003f85340 */
[----:B------:R-:W1:Y:S09]  /*6190*/  @UP1 LDCU.64 UR4, c[0x0][0x888] ;  /* 0x00011100ff0417ac */ /* 0x000e720008000a00 */
[----:B------:R-:W-:Y:S01]  /*61a0*/  @P0 PLOP3.LUT P1, PT, P3, PT, PT, 0x80, 0x8 ;  /* 0x000000000008081c */ /* 0x000fe20001f2f070 */
[----:B-1----:R-:W-:Y:S04]  /*61b0*/  @UP1 UISETP.NE.U32.AND UP0, UPT, UR4, URZ, UPT ;  /* 0x000000ff0400128c */ /* 0x002fe8000bf05070 */
[----:B------:R-:W-:Y:S04]  /*61c0*/  @UP1 UISETP.NE.AND.EX UP0, UPT, UR5, URZ, UPT, UP0 ;  /* 0x000000ff0500128c */ /* 0x000fe8000bf05300 */
[----:B------:R-:W-:Y:S01]  /*61d0*/  @UP1 USEL UR4, URZ, 0xffffffff, UP0 ;  /* 0xffffffffff041887 */ /* 0x000fe20008000000 */
[----:B------:R-:W-:Y:S11]  /*61e0*/  @!P3 BRA `(.L_x_117) ;  /* 0x00000000002cb947 */ /* 0x000ff60003800000 */
[----:B------:R-:W-:Y:S01]  /*61f0*/  ISETP.NE.U32.AND P2, PT, R208, RZ, PT ;  /* 0x000000ffd000720c */ /* 0x000fe20003f45070 */
[----:B------:R-:W-:Y:S03]  /*6200*/  IMAD.MOV.U32 R215, RZ, RZ, 0x1 ;  /* 0x00000001ffd77424 */ /* 0x000fe600078e00ff */
[----:B------:R-:W-:Y:S11]  /*6210*/  ISETP.NE.AND.EX P2, PT, R209, RZ, PT, P2 ;  /* 0x000000ffd100720c */ /* 0x000ff60003f45320 */
[----:B------:R-:W-:Y:S02]  /*6220*/  @!UPT UIADD3 URZ, UPT, UPT, URZ, URZ, URZ ;  /* 0x000000fffffff290 */ /* 0x000fe4000fffe0ff */
[----:B------:R-:W1:Y:S01]  /*6230*/  @P2 LDC.64 R2, c[0x0][0x888] ;  /* 0x00022200ff022b82 */ /* 0x000e620000000a00 */
[----:B------:R-:W-:Y:S04]  /*6240*/  @P2 IMAD R0, R210, UR36, RZ ;  /* 0x00000024d2002c24 */ /* 0x000fe8000f8e02ff */
[----:B-1----:R-:W-:Y:S04]  /*6250*/  @P2 IMAD.WIDE R2, R0, 0x4, R2 ;  /* 0x0000000400022825 */ /* 0x002fe800078e0202 */
[----:B------:R-:W-:Y:S01]  /*6260*/  HFMA2 R0, -RZ, RZ, 0, 5.9604644775390625e-08 ;  /* 0x00000001ff007431 */ /* 0x000fe200000001ff */
[----:B-----5:R1:W5:Y:S04]  /*6270*/  @P2 LDG.E R141, desc[UR46][R2.64] ;  /* 0x0000002e028d2981 */ /* 0x020368000c1e1900 */
[----:B------:R-:W-:Y:S01]  /*6280*/  @!P2 PRMT R215, R0, 0x7610, R215 ;  /* 0x0000761000d7a816 */ /* 0x000fe200000000d7 */
[----:B-1----:R-:W2:Y:S06]  /*6290*/  @!P2 LDC R141, c[0x0][0x880] ;  /* 0x00022000ff8dab82 */ /* 0x002eac0000000800 */
.L_x_117:
[----:B------:R-:W-:Y:S05]  /*62a0*/  @!P4 BRA `(.L_x_118) ;  /* 0x000000000020c947 */ /* 0x000fea0003800000 */
[----:B------:R-:W-:Y:S04]  /*62b0*/  ISETP.NE.U32.AND P2, PT, R204, RZ, PT ;  /* 0x000000ffcc00720c */ /* 0x000fe80003f45070 */
[----:B------:R-:W-:Y:S11]  /*62c0*/  ISETP.NE.AND.EX P2, PT, R205, RZ, PT, P2 ;  /* 0x000000ffcd00720c */ /* 0x000ff60003f45320 */
[----:B------:R-:W-:Y:S02]  /*62d0*/  @!UPT UIADD3 URZ, UPT, UPT, URZ, URZ, URZ ;  /* 0x000000fffffff290 */ /* 0x000fe4000fffe0ff */
[----:B------:R-:W1:Y:S01]  /*62e0*/  @P2 LDC.64 R2, c[0x0][0x8a8] ;  /* 0x00022a00ff022b82 */ /* 0x000e620000000a00 */
[----:B------:R-:W-:Y:S04]  /*62f0*/  @P2 IMAD R0, R206, UR36, RZ ;  /* 0x00000024ce002c24 */ /* 0x000fe8000f8e02ff */
[----:B-1----:R-:W-:Y:S05]  /*6300*/  @P2 IMAD.WIDE R2, R0, 0x4, R2 ;  /* 0x0000000400022825 */ /* 0x002fea00078e0202 */
[----:B-----5:R1:W5:Y:S02]  /*6310*/  @P2 LDG.E R139, desc[UR46][R2.64] ;  /* 0x0000002e028b2981 */ /* 0x020364000c1e1900 */
[----:B-1----:R-:W3:Y:S02]  /*6320*/  @!P2 LDC R139, c[0x0][0x8a0] ;  /* 0x00022800ff8bab82 */ /* 0x002ee40000000800 */
.L_x_118:
[----:B--2--5:R-:W-:Y:S01]  /*6330*/  @P0 FSETP.NEU.AND P4, PT, R141, RZ, PT ;  /* 0x000000ff8d00020b */ /* 0x024fe20003f8d000 */
[----:B------:R-:W-:Y:S01]  /*6340*/  IMAD.U32 R0, RZ, RZ, UR4 ;  /* 0x00000004ff007e24 */ /* 0x000fe2000f8e00ff */
[----:B------:R-:W-:Y:S01]  /*6350*/  @P0 LOP3.LUT P2, RZ, R215, 0xff, RZ, 0xc0, !PT ;  /* 0x000000ffd7ff0812 */ /* 0x000fe2000784c0ff */
[----:B------:R-:W1:Y:S01]  /*6360*/  LDCU UR4, c[0x0][0x8c8] ;  /* 0x00011900ff0477ac */ /* 0x000e620008000800 */
[----:B------:R-:W-:Y:S01]  /*6370*/  @P0 SEL R3, RZ, 0xffffffff, P4 ;  /* 0xffffffffff030807 */ /* 0x000fe20002000000 */
[----:B------:R-:W-:Y:S03]  /*6380*/  UISETP.NE.U32.AND UP0, UPT, UR44, URZ, UPT ;  /* 0x000000ff2c00728c */ /* 0x000fe6000bf05070 */
[----:B------:R-:W-:Y:S01]  /*6390*/  @P1 SEL R3, R0, R3, !P2 ;  /* 0x0000000300031207 */ /* 0x000fe20005000000 */
[----:B------:R-:W-:Y:S03]  /*63a0*/  UISETP.NE.AND.EX UP0, UPT, UR45, URZ, UPT, UP0 ;  /* 0x000000ff2d00728c */ /* 0x000fe6000bf05300 */
[----:B------:R-:W-:Y:S04]  /*63b0*/  @P0 LOP3.LUT R3, R3, 0x1, RZ, 0xc0, !PT ;  /* 0x0000000103030812 */ /* 0x000fe800078ec0ff */
[----:B------:R-:W-:Y:S01]  /*63c0*/  ISETP.NE.U32.OR P1, PT, R3, 0x1, !P0 ;  /* 0x000000010300780c */ /* 0x000fe20004725470 */
[----:B-1----:R-:W-:Y:S11]  /*63d0*/  IMAD.U32 R2, RZ, RZ, UR4 ;  /* 0x00000004ff027e24 */ /* 0x002ff6000f8e00ff */
[----:B------:R-:W-:Y:S01]  /*63e0*/  @!UPT UIADD3 URZ, UPT, UPT, URZ, URZ, URZ ;  /* 0x000000fffffff290 */ /* 0x000fe2000fffe0ff */
[----:B------:R-:W-:Y:S01]  /*63f0*/  @P1 SHF.L.U32 R3, R231, 0x1f, RZ ;  /* 0x0000001fe7031819 */ /* 0x000fe200000006ff */
[----:B------:R-:W-:Y:S06]  /*6400*/  BRA.U !UP0, `(.L_x_119) ;  /* 0x00000001084c7547 */ /* 0x000fec000b800000 */
[----:B------:R-:W-:Y:S01]  /*6410*/  ISETP.LE.AND P2, PT, R227, UR41, PT ;  /* 0x00000029e3007c0c */ /* 0x000fe2000bf43270 */
[C---:B------:R-:W-:Y:S05]  /*6420*/  VIADD R0, R237.reuse, UR42 ;  /* 0x0000002aed007c36 */ /* 0x040fea0008000000 */
[----:B------:R-:W-:Y:S01]  /*6430*/  ISETP.GE.OR P2, PT, R0, UR50, P2 ;  /* 0x0000003200007c0c */ /* 0x000fe20009746670 */
[----:B------:R-:W-:Y:S11]  /*6440*/  IMAD.U32 R0, RZ, RZ, UR42 ;  /* 0x0000002aff007e24 */ /* 0x000ff6000f8e00ff */
[----:B------:R-:W-:Y:S01]  /*6450*/  @!UPT UIADD3 URZ, UPT, UPT, URZ, URZ, URZ ;  /* 0x000000fffffff290 */ /* 0x000fe2000fffe0ff */
[----:B------:R-:W-:Y:S01]  /*6460*/  @!P2 IADD3 R6, P0, PT, R237, UR42, RZ ;  /* 0x0000002aed06ac10 */ /* 0x000fe2000ff1e0ff */
[----:B------:R-:W1:Y:S01]  /*6470*/  @!P2 LDC.64 R4, c[0x0][0x8d0] ;  /* 0x00023400ff04ab82 */ /* 0x000e620000000a00 */
[----:B------:R-:W-:Y:S02]  /*6480*/  VOTEU.ALL UP0, P2 ;  /* 0x0000000000ff7886 */ /* 0x000fe40001000000 */
[----:B------:R-:W-:Y:S03]  /*6490*/  @!P2 LEA.HI.X.SX32 R7, R0, RZ, 0x1, P0 ;  /* 0x000000ff0007a211 */ /* 0x000fe600000f0eff */
[----:B------:R-:W-:Y:S06]  /*64a0*/  @!UP0 USHF.R.S32.HI UR4, URZ, 0x1f, UR36 ;  /* 0x0000001fff048899 */ /* 0x000fec0008011424 */
[C---:B-1----:R-:W-:Y:S02]  /*64b0*/  @!P2 IMAD R0, R4.reuse, UR4, RZ ;  /* 0x000000040400ac24 */ /* 0x042fe4000f8e02ff */
[----:B------:R-:W-:Y:S04]  /*64c0*/  @!P2 IMAD.WIDE.U32 R6, R4, UR36, R6 ;  /* 0x000000240406ac25 */ /* 0x000fe8000f8e0006 */
[----:B------:R-:W-:Y:S01]  /*64d0*/  @!P2 IMAD R0, R5, UR36, R0 ;  /* 0x000000240500ac24 */ /* 0x000fe2000f8e0200 */
[----:B------:R-:W-:Y:S04]  /*64e0*/  @!P2 IADD3 R4, P0, PT, R6, UR44, RZ ;  /* 0x0000002c0604ac10 */ /* 0x000fe8000ff1e0ff */
[--C-:B------:R-:W-:Y:S02]  /*64f0*/  @!P2 IADD3.X R5, PT, PT, R7, UR45, R0.reuse, P0, !PT ;  /* 0x0000002d0705ac10 */ /* 0x100fe400087fe400 */
[----:B------:R-:W-:Y:S06]  /*6500*/  PRMT R0, RZ, 0x7610, R0 ;  /* 0x00007610ff007816 */ /* 0x000fec0000000000 */
[----:B------:R-:W2:Y:S02]  /*6510*/  @!P2 LDG.E.U8 R0, desc[UR46][R4.64] ;  /* 0x0000002e0400a981 */ /* 0x000ea4000c1e1100 */
[----:B--2---:R-:W-:Y:S05]  /*6520*/  F2FP.F16.E4M3.UNPACK_B R0, R0 ;  /* 0x00000000ff00723e */ /* 0x004fea00020006ff */
[----:B------:R-:W-:Y:S07]  /*6530*/  HADD2.F32 R2, -RZ, R0.H0_H0 ;  /* 0x20000000ff027230 */ /* 0x000fee0000004100 */
.L_x_119:
[----:B------:R-:W1:Y:S01]  /*6540*/  @P1 SYNCS.PHASECHK.TRANS64.TRYWAIT P0, [UR49+0x140], R3 ;  /* 0x00014003ff0015a7 */ /* 0x000e620008001131 */
[----:B------:R-:W-:Y:S01]  /*6550*/  LEA R241, R201, UR49, 0x3 ;  /* 0x00000031c9f17c11 */ /* 0x000fe2000f8e18ff */
[----:B------:R-:W-:Y:S01]  /*6560*/  BSSY B1, `(.L_x_120) ;  /* 0x0000036000017945 */ /* 0x000fe20003800000 */
[----:B------:R-:W-:Y:S01]  /*6570*/  SHF.L.U32 R4, R233, 0x1f, RZ ;  /* 0x0000001fe9047819 */ /* 0x000fe200000006ff */
[----:B------:R-:W-:Y:S01]  /*6580*/  IMAD R22, R201, 0x40, R202 ;  /* 0x00000040c9167824 */ /* 0x000fe200078e02ca */
[----:B------:R-:W-:Y:S02]  /*6590*/  PLOP3.LUT P5, PT, PT, PT, PT, 0x8, 0x80 ;  /* 0x000000000080781c */ /* 0x000fe40003fae170 */
[----:B------:R-:W-:Y:S02]  /*65a0*/  CS2R R18, SRZ ;  /* 0x0000000000127805 */ /* 0x000fe4000001ff00 */
[----:B------:R-:W-:Y:S02]  /*65b0*/  CS2R R16, SRZ ;  /* 0x0000000000107805 */ /* 0x000fe4000001ff00 */
[----:B------:R-:W-:Y:S02]  /*65c0*/  CS2R R186, SRZ ;  /* 0x0000000000ba7805 */ /* 0x000fe4000001ff00 */
[----:B------:R-:W-:Y:S02]  /*65d0*/  CS2R R184, SRZ ;  /* 0x0000000000b87805 */ /* 0x000fe4000001ff00 */
[----:B------:R-:W-:Y:S02]  /*65e0*/  CS2R R30, SRZ ;  /* 0x00000000001e7805 */ /* 0x000fe4000001ff00 */
[----:B------:R-:W-:Y:S02]  /*65f0*/  CS2R R28, SRZ ;  /* 0x00000000001c7805 */ /* 0x000fe4000001ff00 */
[----:B------:R-:W-:Y:S02]  /*6600*/  CS2R R26, SRZ ;  /* 0x00000000001a7805 */ /* 0x000fe4000001ff00 */
[----:B------:R-:W-:Y:S01]  /*6610*/  CS2R R24, SRZ ;  /* 0x0000000000187805 */ /* 0x000fe2000001ff00 */
[----:B------:R2:W4:Y:S01]  /*6620*/  SYNCS.PHASECHK.TRANS64.TRYWAIT P4, [R241+URZ+0x180], R4 ;  /* 0x00018004f10075a7 */ /* 0x00052200080811ff */
[----:B-1----:R-:W-:Y:S01]  /*6630*/  @P1 PLOP3.LUT P5, PT, P0, PT, PT, 0x8, 0x80 ;  /* 0x000000000080181c */ /* 0x002fe200007ae170 */
[----:B------:R-:W-:Y:S01]  /*6640*/  @!UPT UIADD3 URZ, UPT, UPT, URZ, URZ, URZ ;  /* 0x000000fffffff290 */ /* 0x000fe2000fffe0ff */
[----:B--2---:R-:W-:Y:S11]  /*6650*/  @!P1 BRA `(.L_x_121) ;  /* 0x0000000000989947 */ /* 0x004ff60003800000 */
[----:B------:R-:W-:Y:S01]  /*6660*/  ISETP.NE.U32.AND P0, PT, RZ, UR38, PT ;  /* 0x00000026ff007c0c */ /* 0x000fe2000bf05070 */
[----:B------:R-:W-:Y:S01]  /*6670*/  BSSY B0, `(.L_x_122) ;  /* 0x0000016000007945 */ /* 0x000fe20003800000 */
[----:B------:R-:W-:Y:S02]  /*6680*/  FSETP.NEU.AND P2, PT, R141, RZ, PT ;  /* 0x000000ff8d00720b */ /* 0x000fe40003f4d000 */
[----:B------:R-:W-:Y:S02]  /*6690*/  CS2R R26, SRZ ;  /* 0x00000000001a7805 */ /* 0x000fe4000001ff00 */
[----:B------:R-:W-:Y:S02]  /*66a0*/  ISETP.NE.AND.EX P0, PT, RZ, UR39, PT, P0 ;  /* 0x00000027ff007c0c */ /* 0x000fe4000bf05300 */
[----:B------:R-:W-:Y:S02]  /*66b0*/  CS2R R24, SRZ ;  /* 0x0000000000187805 */ /* 0x000fe4000001ff00 */
[----:B------:R-:W-:Y:S02]  /*66c0*/  LOP3.LUT P1, RZ, R215, 0xff, RZ, 0xc0, !PT ;  /* 0x000000ffd7ff7812 */ /* 0x000fe4000782c0ff */
[----:B------:R-:W-:Y:S02]  /*66d0*/  CS2R R30, SRZ ;  /* 0x00000000001e7805 */ /* 0x000fe4000001ff00 */
[----:B------:R-:W-:Y:S02]  /*66e0*/  SEL R0, RZ, 0xffffffff, P2 ;  /* 0xffffffffff007807 */ /* 0x000fe40001000000 */
[----:B------:R-:W-:Y:S02]  /*66f0*/  CS2R R28, SRZ ;  /* 0x00000000001c7805 */ /* 0x000fe4000001ff00 */
[----:B------:R-:W-:Y:S02]  /*6700*/  SEL R3, RZ, 0xffffffff, P0 ;  /* 0xffffffffff037807 */ /* 0x000fe40000000000 */
[----:B------:R-:W-:Y:S02]  /*6710*/  CS2R R186, SRZ ;  /* 0x0000000000ba7805 */ /* 0x000fe4000001ff00 */
[----:B------:R-:W-:Y:S02]  /*6720*/  CS2R R184, SRZ ;  /* 0x0000000000b87805 */ /* 0x000fe4000001ff00 */
[----:B------:R-:W-:Y:S02]  /*6730*/  CS2R R18, SRZ ;  /* 0x0000000000127805 */ /* 0x000fe4000001ff00 */
[----:B------:R-:W-:Y:S02]  /*6740*/  @P3 SEL R0, R3, R0, !P1 ;  /* 0x0000000003003207 */ /* 0x000fe40004800000 */
[----:B------:R-:W-:Y:S02]  /*6750*/  CS2R R16, SRZ ;  /* 0x0000000000107805 */ /* 0x000fe4000001ff00 */
[----:B------:R-:W-:Y:S04]  /*6760*/  LOP3.LUT R0, R0, 0x1, RZ, 0xc0, !PT ;  /* 0x0000000100007812 */ /* 0x000fe800078ec0ff */
[----:B------:R-:W-:Y:S01]  /*6770*/  ISETP.NE.U32.AND P0, PT, R0, 0x1, PT ;  /* 0x000000010000780c */ /* 0x000fe20003f05070 */
[----:B------:R-:W-:Y:S01]  /*6780*/  @!UPT UIADD3 URZ, UPT, UPT, URZ, URZ, URZ ;  /* 0x000000fffffff290 */ /* 0x000fe2000fffe0ff */
[----:B------:R-:W-:Y:S11]  /*6790*/  @!P5 BRA `(.L_x_123) ;  /* 0x00000000000cd947 */ /* 0x000ff60003800000 */
[----:B------:R-:W-:Y:S04]  /*67a0*/  SHF.L.U32 R3, R231, 0x1f, RZ ;  /* 0x0000001fe7037819 */ /* 0x000fe800000006ff */
[----:B------:R-:W1:Y:S02]  /*67b0*/  SYNCS.PHASECHK.TRANS64.TRYWAIT P1, [UR49+0x140], R3 ;  /* 0x00014003ff0075a7 */ /* 0x000e640008021131 */
[----:B-1----:R-:W-:Y:S05]  /*67c0*/  @!P1 BRA `(.L_x_124) ;  /* 0x0000002400209947 */ /* 0x002fea0003800000 */
.L_x_123:
[----:B------:R-:W-:Y:S05]  /*67d0*/  BSYNC B0 ;  /* 0x0000000000007941 */ /* 0x000fea0003800000 */
.L_x_122:
[----:B------:R2:W1:Y:S01]  /*67e0*/  @P0 LDS.128 R24, [R224+UR49+0x400] ;  /* 0x00040031e0180984 */ /* 0x0004620008000c00 */
[----:B------:R-:W-:Y:S01]  /*67f0*/  UIADD3 UR4, UPT, UPT, UR49, 0x148, URZ ;  /* 0x0000014831047890 */ /* 0x000fe2000fffe0ff */
[----:B------:R-:W-:Y:S02]  /*6800*/  LOP3.LUT R231, R231, 0x1, RZ, 0x3c, !PT ;  /* 0x00000001e7e77812 */ /* 0x000fe400078e3cff */
[----:B------:R2:W1:Y:S01]  /*6810*/  @P0 LDS.128 R28, [R236+0x10] ;  /* 0x00001000ec1c0984 */ /* 0x0004620000000c00 */
[----:B------:R-:W-:Y:S03]  /*6820*/  UPRMT UR4, UR37, 0x654, UR4 ;  /* 0x0000065425047896 */ /* 0x000fe60008000004 */
[----:B------:R2:W1:Y:S04]  /*6830*/  @P0 LDS.128 R184, [R235+0x20] ;  /* 0x00002000ebb80984 */ /* 0x0004680000000c00 */
[----:B------:R2:W1:Y:S01]  /*6840*/  @P0 LDS.128 R16, [R234+0x30] ;  /* 0x00003000ea100984 */ /* 0x0004620000000c00 */
[----:B------:R-:W-:Y:S01]  /*6850*/  @!PT LDS RZ, [RZ] ;  /* 0x00000000fffff984 */ /* 0x000fe20000000800 */
[----:B------:R-:W-:Y:S01]  /*6860*/  @!PT LDS RZ, [RZ] ;  /* 0x00000000fffff984 */ /* 0x000fe20000000800 */
[----:B------:R-:W-:Y:S01]  /*6870*/  @!PT LDS RZ, [RZ] ;  /* 0x00000000fffff984 */ /* 0x000fe20000000800 */
[----:B------:R-:W-:Y:S01]  /*6880*/  @!PT LDS RZ, [RZ] ;  /* 0x00000000fffff984 */ /* 0x000fe20000000800 */
[----:B------:R5:W-:Y:S06]  /*6890*/  MEMBAR.ALL.CTA ;  /* 0x0000000000007992 */ /* 0x000bec0000008000 */
[----:B-----5:R-:W5:Y:S02]  /*68a0*/  FENCE.VIEW.ASYNC.S ;  /* 0x00000000000073c6 */ /* 0x020f640000000000 */
[----:B-----5:R-:W-:Y:S01]  /*68b0*/  SYNCS.ARRIVE.TRANS64.RED.A1T0 RZ, [UR4], RZ ;  /* 0x000000ffffff79a7 */ /* 0x020fe20008100404 */
.L_x_121:
[----:B------:R-:W-:Y:S05]  /*68c0*/  BSYNC B1 ;  /* 0x0000000000017941 */ /* 0x000fea0003800000 */
.L_x_120:
[----:B-1----:R-:W-:Y:S04]  /*68d0*/  SHF.R.U32.HI R0, RZ, 0x15, R22 ;  /* 0x00000015ff007819 */ /* 0x002fe80000011616 */
[----:B------:R-:W-:Y:S01]  /*68e0*/  LOP3.LUT P0, RZ, R0, 0x3, R225, 0x48, !PT ;  /* 0x0000000300ff7812 */ /* 0x000fe200078048e1 */
[----:B------:R-:W-:Y:S01]  /*68f0*/  @!UPT UIADD3 URZ, UPT, UPT, URZ, URZ, URZ ;  /* 0x000000fffffff290 */ /* 0x000fe2000fffe0ff */
[----:B----4-:R-:W-:Y:S11]  /*6900*/  @P4 BRA `(.L_x_125) ;  /* 0x0000000000084947 */ /* 0x010ff60003800000 */
[----:B------:R-:W1:Y:S02]  /*6910*/  SYNCS.PHASECHK.TRANS64.TRYWAIT P1, [R241+URZ+0x180], R4 ;  /* 0x00018004f10075a7 */ /* 0x000e6400080211ff */
[----:B-1----:R-:W-:Y:S05]  /*6920*/  @!P1 BRA `(.L_x_126) ;  /* 0x0000002000e09947 */ /* 0x002fea0003800000 */
.L_x_125:
[----:B------:R-:W-:Y:S05]  /*6930*/  @!P0 BRA `(.L_x_127) ;  /* 0x0000000000408947 */ /* 0x000fea0003800000 */
[----:B------:R-:W4:Y:S01]  /*6940*/  LDCU.64 UR8, c[0x4][0x70] ;  /* 0x01000e00ff0877ac */ /* 0x000f220008000a00 */
[----:B------:R-:W-:Y:S01]  /*6950*/  MOV R15, 0x0 ;  /* 0x00000000000f7802 */ /* 0x000fe20000000f00 */
[----:B------:R-:W-:Y:S02]  /*6960*/  HFMA2 R12, -RZ, RZ, 0, 5.9604644775390625e-08 ;  /* 0x00000001ff0c7431 */ /* 0x000fe400000001ff */
[----:B------:R-:W-:Y:S02]  /*6970*/  IMAD.MOV.U32 R8, RZ, RZ, 0x192 ;  /* 0x00000192ff087424 */ /* 0x000fe400078e00ff */
[----:B------:R-:W-:Y:S01]  /*6980*/  IMAD.MOV.U32 R13, RZ, RZ, RZ ;  /* 0x000000ffff0d7224 */ /* 0x000fe200078e00ff */
[----:B------:R-:W5:Y:S01]  /*6990*/  LDCU.64 UR6, c[0x4][0x78] ;  /* 0x01000f00ff0677ac */ /* 0x000f620008000a00 */
[----:B------:R-:W2:Y:S01]  /*69a0*/  LDC.64 R14, c[0x4][R15] ;  /* 0x010000000f0e7b82 */ /* 0x000ea20000000a00 */
[----:B------:R-:W3:Y:S01]  /*69b0*/  LDCU.64 UR4, c[0x4][0x10] ;  /* 0x01000200ff0477ac */ /* 0x000ee20008000a00 */
[----:B----4-:R-:W-:Y:S01]  /*69c0*/  MOV R5, UR9 ;  /* 0x0000000900057c02 */ /* 0x010fe20008000f00 */
[----:B-1----:R-:W-:Y:S01]  /*69d0*/  IMAD.U32 R4, RZ, RZ, UR8 ;  /* 0x00000008ff047e24 */ /* 0x002fe2000f8e00ff */
[----:B-----5:R-:W-:Y:S01]  /*69e0*/  MOV R7, UR7 ;  /* 0x0000000700077c02 */ /* 0x020fe20008000f00 */
[----:B------:R-:W-:Y:S01]  /*69f0*/  IMAD.U32 R6, RZ, RZ, UR6 ;  /* 0x00000006ff067e24 */ /* 0x000fe2000f8e00ff */
[----:B---3--:R-:W-:Y:S01]  /*6a00*/  MOV R11, UR5 ;  /* 0x00000005000b7c02 */ /* 0x008fe20008000f00 */
[----:B------:R-:W-:Y:S02]  /*6a10*/  IMAD.U32 R10, RZ, RZ, UR4 ;  /* 0x00000004ff0a7e24 */ /* 0x000fe4000f8e00ff */
[----:B------:R-:W-:Y:S07]  /*6a20*/  LEPC R20, `(.L_x_127) ;  /* 0x000000001014794e */ /* 0x000fee0000000000 */
[----:B--2---:R-:W-:Y:S05]  /*6a30*/  CALL.ABS.NOINC R14 ;  /* 0x000000000e007343 */ /* 0x004fea0003c00000 */
.L_x_127:
[----:B------:R-:W-:Y:S01]  /*6a40*/  ISETP.NE.AND P0, PT, R239, RZ, PT ;  /* 0x000000ffef00720c */ /* 0x000fe20003f05270 */
[----:B------:R-:W-:Y:S05]  /*6a50*/  WARPSYNC.ALL ;  /* 0x0000000000007948 */ /* 0x000fea0003800000 */
[----:B------:R-:W-:Y:S01]  /*6a60*/  R2UR UR4, R22 ;  /* 0x00000000160472ca */ /* 0x000fe200000e0000 */
[----:B------:R-:W-:Y:S01]  /*6a70*/  BSSY.RECONVERGENT B0, `(.L_x_128) ;  /* 0x000011d000007945 */ /* 0x000fe20003800200 */
[----:B------:R-:W-:Y:S02]  /*6a80*/  F2FP.F16.E4M3.UNPACK_B R12, R24 ;  /* 0x00000018ff0c723e */ /* 0x000fe400020006ff */
[----:B------:R-:W-:Y:S02]  /*6a90*/  F2FP.F16.E4M3.UNPACK_B R11, R25 ;  /* 0x00000019ff0b723e */ /* 0x000fe400020006ff */
[----:B------:R-:W-:Y:S01]  /*6aa0*/  F2FP.F16.E4M3.UNPACK_B R10, R26 ;  /* 0x0000001aff0a723e */ /* 0x000fe200020006ff */
[--C-:B------:R-:W-:Y:S01]  /*6ab0*/  HADD2.F32 R138, -RZ, R12.reuse.H0_H0 ;  /* 0x2000000cff8a7230 */ /* 0x100fe20000004100 */
[----:B------:R-:W-:Y:S01]  /*6ac0*/  F2FP.F16.E4M3.UNPACK_B R9, R27 ;  /* 0x0000001bff09723e */ /* 0x000fe200020006ff */
[----:B------:R-:W-:Y:S01]  /*6ad0*/  HADD2.F32 R140, -RZ, R12.H1_H1 ;  /* 0x3000000cff8c7230 */ /* 0x000fe20000004100 */
        /* <DEDUP_REMOVED lines=8> */
[----:B------:R-:W-:Y:S01]  /*6b60*/  F2FP.F16.E4M3.UNPACK_B R24, R24.H1 ;  /* 0x00000018ff18723e */ /* 0x000fe200030006ff */
[--C-:B------:R-:W-:Y:S01]  /*6b70*/  HADD2.F32 R151, -RZ, R9.reuse.H0_H0 ;  /* 0x20000009ff977230 */ /* 0x100fe20000004100 */
[----:B------:R-:W-:Y:S01]  /*6b80*/  F2FP.F16.E4M3.UNPACK_B R25, R25.H1 ;  /* 0x00000019ff19723e */ /* 0x000fe200030006ff */
        /* <DEDUP_REMOVED lines=13> */
[----:B-1----:R-:W-:Y:S01]  /*6c60*/  F2FP.F16.E4M3.UNPACK_B R4, R184 ;  /* 0x000000b8ff04723e */ /* 0x002fe200020006ff */
[--C-:B------:R-:W-:Y:S01]  /*6c70*/  HADD2.F32 R153, -RZ, R27.reuse.H0_H0 ;  /* 0x2000001bff997230 */ /* 0x100fe20000004100 */
[-C--:B------:R-:W-:Y:S01]  /*6c80*/  F2FP.F16.E4M3.UNPACK_B R189, R16.reuse ;  /* 0x00000010ffbd723e */ /* 0x080fe200020006ff */
[----:B------:R-:W-:Y:S01]  /*6c90*/  HADD2.F32 R156, -RZ, R27.H1_H1 ;  /* 0x3000001bff9c7230 */ /* 0x000fe20000004100 */
[----:B------:R-:W-:Y:S01]  /*6ca0*/  F2FP.F16.E4M3.UNPACK_B R191, R16.H1 ;  /* 0x00000010ffbf723e */ /* 0x000fe200030006ff */
        /* <DEDUP_REMOVED lines=13> */
[----:B------:R-:W-:Y:S01]  /*6d80*/  IADD3 R241, PT, PT, R241, 0x1a0, RZ ;  /* 0x000001a0f1f17810 */ /* 0x000fe20007ffe0ff */
[----:B------:R-:W-:Y:S01]  /*6d90*/  HADD2.F32 R164, -RZ, R29.H1_H1 ;  /* 0x3000001dffa47230 */ /* 0x000fe20000004100 */
[----:B------:R-:W-:Y:S01]  /*6da0*/  F2FP.F16.E4M3.UNPACK_B R175, R184.H1 ;  /* 0x000000b8ffaf723e */ /* 0x000fe200030006ff */
[--C-:B------:R-:W-:Y:S01]  /*6db0*/  HADD2.F32 R163, -RZ, R6.reuse.H0_H0 ;  /* 0x20000006ffa37230 */ /* 0x100fe20000004100 */
[----:B------:R-:W-:Y:S01]  /*6dc0*/  LOP3.LUT R241, R241, 0xfefffff8, RZ, 0xc0, !PT ;  /* 0xfefffff8f1f17812 */ /* 0x000fe200078ec0ff */
[----:B------:R-:W-:Y:S01]  /*6dd0*/  HADD2.F32 R166, -RZ, R6.H1_H1 ;  /* 0x30000006ffa67230 */ /* 0x000fe20000004100 */
[-C--:B------:R-:W-:Y:S01]  /*6de0*/  F2FP.F16.E4M3.UNPACK_B R177, R185.reuse ;  /* 0x000000b9ffb1723e */ /* 0x080fe200020006ff */
[--C-:B------:R-:W-:Y:S01]  /*6df0*/  HADD2.F32 R165, -RZ, R30.reuse.H0_H0 ;  /* 0x2000001effa57230 */ /* 0x100fe20000004100 */
[----:B------:R-:W-:Y:S01]  /*6e00*/  F2FP.F16.E4M3.UNPACK_B R179, R185.H1 ;  /* 0x000000b9ffb3723e */ /* 0x000fe200030006ff */
        /* <DEDUP_REMOVED lines=8> */
[----:B------:R-:W-:Y:S02]  /*6e90*/  HADD2.F32 R172, -RZ, R31.H1_H1 ;  /* 0x3000001fffac7230 */ /* 0x000fe40000004100 */
[--C-:B------:R-:W-:Y:S02]  /*6ea0*/  HADD2.F32 R171, -RZ, R4.reuse.H0_H0 ;  /* 0x20000004ffab7230 */ /* 0x100fe40000004100 */
[----:B------:R-:W-:Y:S02]  /*6eb0*/  HADD2.F32 R174, -RZ, R4.H1_H1 ;  /* 0x30000004ffae7230 */ /* 0x000fe40000004100 */
[----:B------:R-:W1:Y:S01]  /*6ec0*/  LDTM.x64 R4, tmem[UR4] ;  /* 0x00000004000479ee */ /* 0x000e620008340000 */
[----:B------:R-:W-:Y:S01]  /*6ed0*/  NOP ;  /* 0x0000000000007918 */ /* 0x000fe20000000000 */
[----:B-1----:R1:W-:Y:S01]  /*6ee0*/  SYNCS.ARRIVE.TRANS64.RED.A1T0 RZ, [R241+URZ], RZ ;  /* 0x000000fff1ff79a7 */ /* 0x0023e200081004ff */
[----:B------:R-:W-:Y:S02]  /*6ef0*/  HADD2.F32 R178, -RZ, R177.H1_H1 ;  /* 0x300000b1ffb27230 */ /* 0x000fe40000004100 */
[----:B------:R-:W-:Y:S02]  /*6f00*/  HADD2.F32 R182, -RZ, R181.H1_H1 ;  /* 0x300000b5ffb67230 */ /* 0x000fe40000004100 */
[----:B------:R-:W-:Y:S02]  /*6f10*/  HADD2.F32 R186, -RZ, R185.H1_H1 ;  /* 0x300000b9ffba7230 */ /* 0x000fe40000004100 */
[----:B------:R-:W-:Y:S02]  /*6f20*/  HADD2.F32 R190, -RZ, R189.H1_H1 ;  /* 0x300000bdffbe7230 */ /* 0x000fe40000004100 */
[----:B------:R-:W-:Y:S02]  /*6f30*/  HADD2.F32 R194, -RZ, R193.H1_H1 ;  /* 0x300000c1ffc27230 */ /* 0x000fe40000004100 */
[--C-:B------:R-:W-:Y:S02]  /*6f40*/  HADD2.F32 R173, -RZ, R175.reuse.H0_H0 ;  /* 0x200000afffad7230 */ /* 0x100fe40000004100 */
[----:B------:R-:W-:Y:S02]  /*6f50*/  HADD2.F32 R176, -RZ, R175.H1_H1 ;  /* 0x300000afffb07230 */ /* 0x000fe40000004100 */
[----:B------:R-:W-:Y:S02]  /*6f60*/  HADD2.F32 R175, -RZ, R177.H0_H0 ;  /* 0x200000b1ffaf7230 */ /* 0x000fe40000004100 */
[--C-:B------:R-:W-:Y:S02]  /*6f70*/  HADD2.F32 R177, -RZ, R179.reuse.H0_H0 ;  /* 0x200000b3ffb17230 */ /* 0x100fe40000004100 */
[----:B------:R-:W-:Y:S02]  /*6f80*/  HADD2.F32 R180, -RZ, R179.H1_H1 ;  /* 0x300000b3ffb47230 */ /* 0x000fe40000004100 */
[----:B------:R-:W-:Y:S02]  /*6f90*/  HADD2.F32 R179, -RZ, R181.H0_H0 ;  /* 0x200000b5ffb37230 */ /* 0x000fe40000004100 */
[C-C-:B---3--:R-:W-:Y:S01]  /*6fa0*/  FFMA R0, R139.reuse, R4, R2.reuse ;  /* 0x000000048b007223 */ /* 0x148fe20000000002 */
[C-C-:B------:R-:W-:Y:S01]  /*6fb0*/  FFMA R3, R139.reuse, R5, R2.reuse ;  /* 0x000000058b037223 */ /* 0x140fe20000000002 */
[C-C-:B------:R-:W-:Y:S01]  /*6fc0*/  FFMA R68, R139.reuse, R6, R2.reuse ;  /* 0x000000068b447223 */ /* 0x140fe20000000002 */
[--C-:B------:R-:W-:Y:S02]  /*6fd0*/  HADD2.F32 R6, -RZ, R199.reuse.H1_H1 ;  /* 0x300000c7ff067230 */ /* 0x100fe40000004100 */
[C-C-:B------:R-:W-:Y:S01]  /*6fe0*/  FFMA R69, R139.reuse, R7, R2.reuse ;  /* 0x000000078b457223 */ /* 0x140fe20000000002 */
[C-C-:B------:R-:W-:Y:S01]  /*6ff0*/  FFMA R70, R139.reuse, R8, R2.reuse ;  /* 0x000000088b467223 */ /* 0x140fe20000000002 */
[C-C-:B------:R-:W-:Y:S01]  /*7000*/  FFMA R71, R139.reuse, R9, R2.reuse ;  /* 0x000000098b477223 */ /* 0x140fe20000000002 */
[----:B------:R-:W-:Y:S02]  /*7010*/  HADD2.F32 R7, -RZ, R199.H0_H0 ;  /* 0x200000c7ff077230 */ /* 0x000fe40000004100 */
[C-C-:B------:R-:W-:Y:S01]  /*7020*/  FFMA R72, R139.reuse, R10, R2.reuse ;  /* 0x0000000a8b487223 */ /* 0x140fe20000000002 */
        /* <DEDUP_REMOVED lines=55> */
[--C-:B------:R-:W-:Y:S01]  /*73a0*/  FFMA R128, R139, R66, R2.reuse ;  /* 0x000000428b807223 */ /* 0x100fe20000000002 */
[----:B-1----:R-:W-:Y:S01]  /*73b0*/  IADD3 R241, PT, PT, R201, 0x1, RZ ;  /* 0x00000001c9f17810 */ /* 0x002fe20007ffe0ff */
[----:B------:R-:W-:Y:S01]  /*73c0*/  FFMA R2, R139, R67, R2 ;  /* 0x000000438b027223 */ /* 0x000fe20000000002 */
[C---:B------:R-:W-:Y:S01]  /*73d0*/  FFMA R0, R141.reuse, R138, R0 ;  /* 0x0000008a8d007223 */ /* 0x040fe20000000000 */
[C---:B------:R-:W-:Y:S01]  /*73e0*/  FFMA R3, R141.reuse, R140, R3 ;  /* 0x0000008c8d037223 */ /* 0x040fe20000000003 */
[C---:B------:R-:W-:Y:S01]  /*73f0*/  FFMA R68, R141.reuse, R143, R68 ;  /* 0x0000008f8d447223 */ /* 0x040fe20000000044 */
[C---:B------:R-:W-:Y:S01]  /*7400*/  FFMA R69, R141.reuse, R142, R69 ;  /* 0x0000008e8d457223 */ /* 0x040fe20000000045 */
[C---:B------:R-:W-:Y:S01]  /*7410*/  FFMA R70, R141.reuse, R145, R70 ;  /* 0x000000918d467223 */ /* 0x040fe20000000046 */
[C---:B------:R-:W-:Y:S01]  /*7420*/  FFMA R71, R141.reuse, R144, R71 ;  /* 0x000000908d477223 */ /* 0x040fe20000000047 */
[C---:B------:R-:W-:Y:S01]  /*7430*/  FFMA R72, R141.reuse, R147, R72 ;  /* 0x000000938d487223 */ /* 0x040fe20000000048 */
[----:B------:R-:W-:Y:S01]  /*7440*/  FFMA R73, R141, R146, R73 ;  /* 0x000000928d497223 */ /* 0x000fe20000000049 */
[----:B------:R-:W-:Y:S01]  /*7450*/  F2FP.SATFINITE.E4M3.F32.PACK_AB_MERGE_C R216, R69, R68, RZ ;  /* 0x0000004445d8723e */ /* 0x000fe200048070ff */
[C---:B------:R-:W-:Y:S01]  /*7460*/  FFMA R74, R141.reuse, R148, R74 ;  /* 0x000000948d4a7223 */ /* 0x040fe2000000004a */
[C---:B------:R-:W-:Y:S01]  /*7470*/  FFMA R75, R141.reuse, R150, R75 ;  /* 0x000000968d4b7223 */ /* 0x040fe2000000004b */
[----:B------:R-:W-:Y:S01]  /*7480*/  FFMA R76, R141, R149, R76 ;  /* 0x000000958d4c7223 */ /* 0x000fe2000000004c */
[----:B------:R-:W-:Y:S01]  /*7490*/  F2FP.SATFINITE.E4M3.F32.PACK_AB_MERGE_C R217, R73, R72, RZ ;  /* 0x0000004849d9723e */ /* 0x000fe200048070ff */
[----:B------:R-:W-:Y:S01]  /*74a0*/  FFMA R77, R141, R152, R77 ;  /* 0x000000988d4d7223 */ /* 0x000fe2000000004d */
[----:B------:R-:W-:Y:S01]  /*74b0*/  F2FP.SATFINITE.E4M3.F32.PACK_AB_MERGE_C R216, R3, R0, R216 ;  /* 0x0000000003d8723e */ /* 0x000fe200048070d8 */
[----:B------:R-:W-:Y:S01]  /*74c0*/  FFMA R78, R141, R151, R78 ;  /* 0x000000978d4e7223 */ /* 0x000fe2000000004e */
[----:B------:R-:W-:Y:S01]  /*74d0*/  F2FP.SATFINITE.E4M3.F32.PACK_AB_MERGE_C R217, R71, R70, R217 ;  /* 0x0000004647d9723e */ /* 0x000fe200048070d9 */
[----:B------:R-:W-:Y:S01]  /*74e0*/  FFMA R79, R141, R154, R79 ;  /* 0x0000009a8d4f7223 */ /* 0x000fe2000000004f */
[----:B------:R-:W-:Y:S01]  /*74f0*/  F2FP.SATFINITE.E4M3.F32.PACK_AB_MERGE_C R218, R77, R76, RZ ;  /* 0x0000004c4dda723e */ /* 0x000fe200048070ff */
[C---:B------:R-:W-:Y:S01]  /*7500*/  FFMA R80, R141.reuse, R153, R80 ;  /* 0x000000998d507223 */ /* 0x040fe20000000050 */
[C---:B------:R-:W-:Y:S01]  /*7510*/  FFMA R81, R141.reuse, R156, R81 ;  /* 0x0000009c8d517223 */ /* 0x040fe20000000051 */
[----:B------:R-:W-:Y:S01]  /*7520*/  FFMA R82, R141, R155, R82 ;  /* 0x0000009b8d527223 */ /* 0x000fe20000000052 */
[----:B------:R-:W-:Y:S01]  /*7530*/  F2FP.SATFINITE.E4M3.F32.PACK_AB_MERGE_C R218, R75, R74, R218 ;  /* 0x0000004a4bda723e */ /* 0x000fe200048070da */
[C---:B------:R-:W-:Y:S01]  /*7540*/  FFMA R83, R141.reuse, R158, R83 ;  /* 0x0000009e8d537223 */ /* 0x040fe20000000053 */
[----:B------:R-:W-:Y:S01]  /*7550*/  FFMA R84, R141, R157, R84 ;  /* 0x0000009d8d547223 */ /* 0x000fe20000000054 */
[----:B------:R-:W-:Y:S01]  /*7560*/  F2FP.SATFINITE.E4M3.F32.PACK_AB_MERGE_C R219, R81, R80, RZ ;  /* 0x0000005051db723e */ /* 0x000fe200048070ff */
[C---:B------:R-:W-:Y:S01]  /*7570*/  FFMA R85, R141.reuse, R160, R85 ;  /* 0x000000a08d557223 */ /* 0x040fe20000000055 */
[C---:B------:R-:W-:Y:S01]  /*7580*/  FFMA R86, R141.reuse, R159, R86 ;  /* 0x0000009f8d567223 */ /* 0x040fe20000000056 */
        /* <DEDUP_REMOVED lines=8> */
[----:B------:R1:W-:Y:S01]  /*7610*/  STS.128 [R224+UR49+0x2400], R216 ;  /* 0x002400d8e0007988 */ /* 0x0003e20008000c31 */
        /* <DEDUP_REMOVED lines=12> */
[C---:B------:R-:W-:Y:S01]  /*76e0*/  FFMA R100, R141.reuse, R173, R100 ;  /* 0x000000ad8d647223 */ /* 0x040fe20000000064 */
[C---:B------:R-:W-:Y:S01]  /*76f0*/  FFMA R101, R141.reuse, R176, R101 ;  /* 0x000000b08d657223 */ /* 0x040fe20000000065 */
[C---:B------:R-:W-:Y:S01]  /*7700*/  FFMA R102, R141.reuse, R175, R102 ;  /* 0x000000af8d667223 */ /* 0x040fe20000000066 */
[C---:B------:R-:W-:Y:S01]  /*7710*/  FFMA R103, R141.reuse, R178, R103 ;  /* 0x000000b28d677223 */ /* 0x040fe20000000067 */
[--C-:B------:R-:W-:Y:S02]  /*7720*/  HADD2.F32 R181, -RZ, R183.reuse.H0_H0 ;  /* 0x200000b7ffb57230 */ /* 0x100fe40000004100 */
[C---:B------:R-:W-:Y:S01]  /*7730*/  FFMA R104, R141.reuse, R177, R104 ;  /* 0x000000b18d687223 */ /* 0x040fe20000000068 */
[----:B------:R-:W-:Y:S02]  /*7740*/  HADD2.F32 R184, -RZ, R183.H1_H1 ;  /* 0x300000b7ffb87230 */ /* 0x000fe40000004100 */
[C---:B------:R-:W-:Y:S01]  /*7750*/  FFMA R105, R141.reuse, R180, R105 ;  /* 0x000000b48d697223 */ /* 0x040fe20000000069 */
[----:B------:R-:W-:Y:S02]  /*7760*/  HADD2.F32 R183, -RZ, R185.H0_H0 ;  /* 0x200000b9ffb77230 */ /* 0x000fe40000004100 */
        /* <DEDUP_REMOVED lines=19> */
[----:B------:R-:W-:Y:S01]  /*78a0*/  FFMA R117, R141, R192, R117 ;  /* 0x000000c08d757223 */ /* 0x000fe20000000075 */
[--C-:B------:R-:W-:Y:S01]  /*78b0*/  HADD2.F32 R195, -RZ, R198.reuse.H0_H0 ;  /* 0x200000c6ffc37230 */ /* 0x100fe20000004100 */
[----:B------:R-:W-:Y:S01]  /*78c0*/  F2FP.SATFINITE.E4M3.F32.PACK_AB_MERGE_C R223, R97, R96, RZ ;  /* 0x0000006061df723e */ /* 0x000fe200048070ff */
[C---:B------:R-:W-:Y:S01]  /*78d0*/  FFMA R118, R141.reuse, R191, R118 ;  /* 0x000000bf8d767223 */ /* 0x040fe20000000076 */
[----:B------:R-:W-:Y:S02]  /*78e0*/  HADD2.F32 R198, -RZ, R198.H1_H1 ;  /* 0x300000c6ffc67230 */ /* 0x000fe40000004100 */
[C---:B------:R-:W-:Y:S01]  /*78f0*/  FFMA R119, R141.reuse, R194, R119 ;  /* 0x000000c28d777223 */ /* 0x040fe20000000077 */
[--C-:B------:R-:W-:Y:S02]  /*7900*/  HADD2.F32 R5, -RZ, R200.reuse.H0_H0 ;  /* 0x200000c8ff057230 */ /* 0x100fe40000004100 */
[C---:B------:R-:W-:Y:S01]  /*7910*/  FFMA R120, R141.reuse, R193, R120 ;  /* 0x000000c18d787223 */ /* 0x040fe20000000078 */
[----:B------:R-:W-:Y:S02]  /*7920*/  HADD2.F32 R4, -RZ, R200.H1_H1 ;  /* 0x300000c8ff047230 */ /* 0x000fe40000004100 */
[----:B------:R-:W-:Y:S01]  /*7930*/  FFMA R121, R141, R196, R121 ;  /* 0x000000c48d797223 */ /* 0x000fe20000000079 */
[----:B------:R-:W-:Y:S01]  /*7940*/  F2FP.SATFINITE.E4M3.F32.PACK_AB_MERGE_C R223, R95, R94, R223 ;  /* 0x0000005e5fdf723e */ /* 0x000fe200048070df */
[C---:B------:R-:W-:Y:S01]  /*7950*/  FFMA R122, R141.reuse, R195, R122 ;  /* 0x000000c38d7a7223 */ /* 0x040fe2000000007a */
[C---:B------:R-:W-:Y:S01]  /*7960*/  FFMA R123, R141.reuse, R198, R123 ;  /* 0x000000c68d7b7223 */ /* 0x040fe2000000007b */
[--C-:B------:R-:W-:Y:S02]  /*7970*/  HADD2.F32 R9, -RZ, R197.reuse.H0_H0 ;  /* 0x200000c5ff097230 */ /* 0x100fe40000004100 */
[----:B------:R-:W-:Y:S01]  /*7980*/  FFMA R124, R141, R5, R124 ;  /* 0x000000058d7c7223 */ /* 0x000fe2000000007c */
[----:B------:R1:W-:Y:S01]  /*7990*/  STS.128 [R236+0x2010], R220 ;  /* 0x002010dcec007388 */ /* 0x0003e20000000c00 */
[----:B------:R-:W-:Y:S01]  /*79a0*/  F2FP.SATFINITE.E4M3.F32.PACK_AB_MERGE_C R244, R101, R100, RZ ;  /* 0x0000006465f4723e */ /* 0x000fe200048070ff */
[----:B------:R-:W-:Y:S01]  /*79b0*/  HADD2.F32 R11, -RZ, R197.H1_H1 ;  /* 0x300000c5ff0b7230 */ /* 0x000fe20000004100 */
[----:B------:R-:W-:Y:S01]  /*79c0*/  F2FP.SATFINITE.E4M3.F32.PACK_AB_MERGE_C R245, R105, R104, RZ ;  /* 0x0000006869f5723e */ /* 0x000fe200048070ff */
[----:B------:R-:W-:Y:S01]  /*79d0*/  FFMA R125, R141, R4, R125 ;  /* 0x000000048d7d7223 */ /* 0x000fe2000000007d */
[----:B------:R-:W-:Y:S01]  /*79e0*/  F2FP.SATFINITE.E4M3.F32.PACK_AB_MERGE_C R246, R109, R108, RZ ;  /* 0x0000006c6df6723e */ /* 0x000fe200048070ff */
[----:B------:R-:W-:Y:S01]  /*79f0*/  FFMA R126, R141, R7, R126 ;  /* 0x000000078d7e7223 */ /* 0x000fe2000000007e */
[----:B------:R-:W-:Y:S01]  /*7a00*/  F2FP.SATFINITE.E4M3.F32.PACK_AB_MERGE_C R247, R113, R112, RZ ;  /* 0x0000007071f7723e */ /* 0x000fe200048070ff */
[C---:B------:R-:W-:Y:S01]  /*7a10*/  FFMA R127, R141.reuse, R6, R127 ;  /* 0x000000068d7f7223 */ /* 0x040fe2000000007f */
[C---:B------:R-:W-:Y:S01]  /*7a20*/  FFMA R128, R141.reuse, R9, R128 ;  /* 0x000000098d807223 */ /* 0x040fe20000000080 */
[----:B------:R-:W-:Y:S01]  /*7a30*/  FFMA R2, R141, R11, R2 ;  /* 0x0000000b8d027223 */ /* 0x000fe20000000002 */
[----:B------:R-:W-:Y:S02]  /*7a40*/  F2FP.SATFINITE.E4M3.F32.PACK_AB_MERGE_C R244, R99, R98, R244 ;  /* 0x0000006263f4723e */ /* 0x000fe400048070f4 */
[----:B------:R-:W-:Y:S02]  /*7a50*/  F2FP.SATFINITE.E4M3.F32.PACK_AB_MERGE_C R245, R103, R102, R245 ;  /* 0x0000006667f5723e */ /* 0x000fe400048070f5 */
[----:B------:R-:W-:Y:S02]  /*7a60*/  F2FP.SATFINITE.E4M3.F32.PACK_AB_MERGE_C R246, R107, R106, R246 ;  /* 0x0000006a6bf6723e */ /* 0x000fe400048070f6 */
[----:B------:R-:W-:Y:S02]  /*7a70*/  F2FP.SATFINITE.E4M3.F32.PACK_AB_MERGE_C R247, R111, R110, R247 ;  /* 0x0000006e6ff7723e */ /* 0x000fe400048070f7 */
[----:B------:R-:W-:Y:S02]  /*7a80*/  F2FP.SATFINITE.E4M3.F32.PACK_AB_MERGE_C R248, R117, R116, RZ ;  /* 0x0000007475f8723e */ /* 0x000fe400048070ff */
[----:B------:R-:W-:Y:S01]  /*7a90*/  F2FP.SATFINITE.E4M3.F32.PACK_AB_MERGE_C R249, R121, R120, RZ ;  /* 0x0000007879f9723e */ /* 0x000fe200048070ff */
[----:B------:R1:W-:Y:S01]  /*7aa0*/  STS.128 [R235+0x2020], R244 ;  /* 0x002020f4eb007388 */ /* 0x0003e20000000c00 */
[----:B------:R-:W-:Y:S02]  /*7ab0*/  F2FP.SATFINITE.E4M3.F32.PACK_AB_MERGE_C R250, R125, R124, RZ ;  /* 0x0000007c7dfa723e */ /* 0x000fe400048070ff */
[----:B------:R-:W-:Y:S02]  /*7ac0*/  F2FP.SATFINITE.E4M3.F32.PACK_AB_MERGE_C R243, R2, R128, RZ ;  /* 0x0000008002f3723e */ /* 0x000fe400048070ff */
[----:B------:R-:W-:Y:S02]  /*7ad0*/  F2FP.SATFINITE.E4M3.F32.PACK_AB_MERGE_C R248, R115, R114, R248 ;  /* 0x0000007273f8723e */ /* 0x000fe400048070f8 */
[----:B------:R-:W-:Y:S02]  /*7ae0*/  F2FP.SATFINITE.E4M3.F32.PACK_AB_MERGE_C R249, R119, R118, R249 ;  /* 0x0000007677f9723e */ /* 0x000fe400048070f9 */
[----:B------:R-:W-:Y:S02]  /*7af0*/  F2FP.SATFINITE.E4M3.F32.PACK_AB_MERGE_C R250, R123, R122, R250 ;  /* 0x0000007a7bfa723e */ /* 0x000fe400048070fa */
[----:B------:R-:W-:Y:S05]  /*7b00*/  F2FP.SATFINITE.E4M3.F32.PACK_AB_MERGE_C R251, R127, R126, R243 ;  /* 0x0000007e7ffb723e */ /* 0x000fea00048070f3 */
[----:B------:R1:W-:Y:S01]  /*7b10*/  STS.128 [R234+0x2030], R248 ;  /* 0x002030f8ea007388 */ /* 0x0003e20000000c00 */
[----:B------:R-:W-:Y:S01]  /*7b20*/  @!PT LDS RZ, [RZ] ;  /* 0x00000000fffff984 */ /* 0x000fe20000000800 */
[----:B------:R-:W-:Y:S01]  /*7b30*/  @!PT LDS RZ, [RZ] ;  /* 0x00000000fffff984 */ /* 0x000fe20000000800 */
[----:B------:R-:W-:Y:S01]  /*7b40*/  @!PT LDS RZ, [RZ] ;  /* 0x00000000fffff984 */ /* 0x000fe20000000800 */
[----:B------:R-:W-:Y:S01]  /*7b50*/  @!PT LDS RZ, [RZ] ;  /* 0x00000000fffff984 */ /* 0x000fe20000000800 */
[----:B------:R3:W-:Y:S07]  /*7b60*/  MEMBAR.ALL.CTA ;  /* 0x0000000000007992 */ /* 0x0007ee0000008000 */
[----:B---3--:R-:W3:Y:S02]  /*7b70*/  FENCE.VIEW.ASYNC.S ;  /* 0x00000000000073c6 */ /* 0x008ee40000000000 */
[----:B---3--:R-:W-:Y:S06]  /*7b80*/  BAR.SYNC.DEFER_BLOCKING 0x1, 0x80 ;  /* 0x0042000000007b1d */ /* 0x008fec0000010000 */
[----:B------:R-:W-:Y:S05]  /*7b90*/  @P0 BRA `(.L_x_129) ;  /* 0x0000000000280947 */ /* 0x000fea0003800000 */
[----:B------:R-:W-:Y:S02]  /*7ba0*/  UIADD3 UR4, UPT, UPT, UR49, 0x2400, URZ ;  /* 0x0000240031047890 */ /* 0x000fe4000fffe0ff */
[----:B------:R-:W-:Y:S01]  /*7bb0*/  UIADD3 UR6, UP0, UPT, UR52, 0x680, URZ ;  /* 0x0000068034067890 */ /* 0x000fe2000ff1e0ff */
[----:B------:R-:W-:Y:S03]  /*7bc0*/  UMOV UR43, UR36 ;  /* 0x00000024002b7c82 */ /* 0x000fe60008000000 */
[----:B------:R-:W-:Y:S01]  /*7bd0*/  MOV R238, UR4 ;  /* 0x0000000400ee7c02 */ /* 0x000fe20008000f00 */
[----:B------:R-:W-:Y:S03]  /*7be0*/  UIADD3.X UR7, UPT, UPT, URZ, UR53, URZ, UP0, !UPT ;  /* 0x00000035ff077290 */ /* 0x000fe600087fe4ff */
[----:B------:R-:W-:Y:S11]  /*7bf0*/  R2UR UR40, R238 ;  /* 0x00000000ee2872ca */ /* 0x000ff600000e0000 */
[----:B------:R-:W-:Y:S02]  /*7c00*/  @!UPT UIADD3 URZ, UPT, UPT, URZ, URZ, URZ ;  /* 0x000000fffffff290 */ /* 0x000fe4000fffe0ff */
[----:B------:R3:W-:Y:S01]  /*7c10*/  UTMASTG.3D [UR40], [UR6] ;  /* 0x00000028060073b5 */ /* 0x0007e20008010000 */
[----:B------:R0:W-:Y:S01]  /*7c20*/  UTMACMDFLUSH ;  /* 0x00000000000079b7 */ /* 0x0001e20000000000 */
[----:B---3--:R-:W-:Y:S04]  /*7c30*/  DEPBAR.LE SB0, 0x0 ;  /* 0x000080000000791a */ /* 0x008fe80000000000 */
.L_x_129:
[----:B------:R-:W-:Y:S05]  /*7c40*/  BSYNC.RECONVERGENT B0 ;  /* 0x0000000000007941 */ /* 0x000fea0003800200 */
.L_x_128:
[----:B------:R-:W-:Y:S01]  /*7c50*/  BAR.SYNC.DEFER_BLOCKING 0x1, 0x80 ;  /* 0x0042000000007b1d */ /* 0x000fe20000010000 */
[----:B------:R-:W-:Y:S01]  /*7c60*/  ISETP.NE.AND P2, PT, R240, RZ, PT ;  /* 0x000000fff000720c */ /* 0x000fe20003f45270 */
[----:B------:R-:W-:Y:S01]  /*7c70*/  IMAD.IADD R20, R135, 0x1, R203 ;  /* 0x0000000187147824 */ /* 0x000fe200078e02cb */
[----:B------:R-:W-:Y:S01]  /*7c80*/  ISETP.NE.AND P0, PT, R242, 0x2, PT ;  /* 0x00000002f200780c */ /* 0x000fe20003f05270 */
[----:B------:R-:W-:Y:S01]  /*7c90*/  IMAD.IADD R21, R137, 0x1, R214 ;  /* 0x0000000189157824 */ /* 0x000fe200078e02d6 */
[----:B------:R-:W-:Y:S02]  /*7ca0*/  ISETP.NE.AND P1, PT, R241, 0x4, PT ;  /* 0x00000004f100780c */ /* 0x000fe40003f25270 */
[----:B------:R-:W-:Y:S02]  /*7cb0*/  SEL R3, RZ, 0x1, P0 ;  /* 0x00000001ff037807 */ /* 0x000fe40000000000 */
[----:B------:R-:W-:Y:S02]  /*7cc0*/  SEL R0, RZ, 0x1, P1 ;  /* 0x00000001ff007807 */ /* 0x000fe40000800000 */
[----:B------:R-:W-:Y:S02]  /*7cd0*/  LOP3.LUT R232, R232, R3, RZ, 0x3c, !PT ;  /* 0x00000003e8e87212 */ /* 0x000fe400078e3cff */
[----:B------:R-:W-:Y:S02]  /*7ce0*/  LOP3.LUT R233, R233, R0, RZ, 0x3c, !PT ;  /* 0x00000000e9e97212 */ /* 0x000fe400078e3cff */
[----:B------:R-:W-:Y:S02]  /*7cf0*/  @P2 R2UR UR36, R230 ;  /* 0x00000000e62422ca */ /* 0x000fe400000e0000 */
[----:B------:R-:W-:Y:S02]  /*7d00*/  SEL R242, R242, RZ, P0 ;  /* 0x000000fff2f27207 */ /* 0x000fe40000000000 */
[----:B------:R-:W-:Y:S01]  /*7d10*/  SEL R201, R241, RZ, P1 ;  /* 0x000000fff1c97207 */ /* 0x000fe20000800000 */
[----:B------:R-:W-:Y:S10]  /*7d20*/  @P2 BRA `(.L_x_130) ;  /* 0xffffffdc000c2947 */ /* 0x000ff4000383ffff */
[----:B------:R-:W-:Y:S05]  /*7d30*/  EXIT ;  /* 0x000000000000794d */ /* 0x000fea0003800000 */
.L_x_25:
[----:B--2---:R2:W4:Y:S02]  /*7d40*/  SYNCS.PHASECHK.TRANS64.TRYWAIT P0, [R3+URZ+0x1d0], R2 ;  /* 0x0001d002030075a7 */ /* 0x00452400080011ff */
[----:B----4-:R-:W-:Y:S05]  /*7d50*/  @!P0 NANOSLEEP.SYNCS 0x989680 ;  /* 0x009896800000895d */ /* 0x010fea0003900000 */
[----:B------:R-:W4:Y:S02]  /*7d60*/  @!P0 SYNCS.PHASECHK.TRANS64 P0, [R3+URZ+0x1d0], R2 ;  /* 0x0001d002030085a7 */ /* 0x000f2400080010ff */
[----:B----4-:R-:W-:Y:S05]  /*7d70*/  @!P0 BRA `(.L_x_25) ;  /* 0xfffffffc00f08947 */ /* 0x010fea000383ffff */
[----:B------:R-:W-:Y:S05]  /*7d80*/  BRA `(.L_x_131) ;  /* 0xffffff9c00187947 */ /* 0x000fea000383ffff */
.L_x_28:
[----:B-1----:R-:W-:-:S07]  /*7d90*/  MOV R2, UR33 ;  /* 0x0000002100027c02 */ /* 0x002fce0008000f00 */
.L_x_132:
[----:B-1----:R1:W2:Y:S02]  /*7da0*/  SYNCS.PHASECHK.TRANS64.TRYWAIT P0, [R2+URZ+0xa0], R5 ;  /* 0x0000a005020075a7 */ /* 0x0022a400080011ff */
[----:B--2---:R-:W-:Y:S05]  /*7db0*/  @!P0 NANOSLEEP.SYNCS 0x989680 ;  /* 0x009896800000895d */ /* 0x004fea0003900000 */
[----:B------:R-:W2:Y:S02]  /*7dc0*/  @!P0 SYNCS.PHASECHK.TRANS64 P0, [R2+URZ+0xa0], R5 ;  /* 0x0000a005020085a7 */ /* 0x000ea400080010ff */
[----:B--2---:R-:W-:Y:S05]  /*7dd0*/  @!P0 BRA `(.L_x_132) ;  /* 0xfffffffc00f08947 */ /* 0x004fea000383ffff */
[----:B------:R-:W-:Y:S05]  /*7de0*/  BRA `(.L_x_27) ;  /* 0xffffff9c00807947 */ /* 0x000fea000383ffff */
.L_x_35:
[----:B-1----:R-:W-:-:S07]  /*7df0*/  MOV R2, UR17 ;  /* 0x0000001100027c02 */ /* 0x002fce0008000f00 */
.L_x_133:
[----:B-1----:R1:W2:Y:S02]  /*7e00*/  SYNCS.PHASECHK.TRANS64.TRYWAIT P0, [R2+URZ+0xa0], R5 ;  /* 0x0000a005020075a7 */ /* 0x0022a400080011ff */
[----:B--2---:R-:W-:Y:S05]  /*7e10*/  @!P0 NANOSLEEP.SYNCS 0x989680 ;  /* 0x009896800000895d */ /* 0x004fea0003900000 */
[----:B------:R-:W2:Y:S02]  /*7e20*/  @!P0 SYNCS.PHASECHK.TRANS64 P0, [R2+URZ+0xa0], R5 ;  /* 0x0000a005020085a7 */ /* 0x000ea400080010ff */
[----:B--2---:R-:W-:Y:S05]  /*7e30*/  @!P0 BRA `(.L_x_133) ;  /* 0xfffffffc00f08947 */ /* 0x004fea000383ffff */
[----:B------:R-:W-:Y:S05]  /*7e40*/  BRA `(.L_x_34) ;  /* 0xffffffa0003c7947 */ /* 0x000fea000383ffff */
.L_x_40:
[----:B-1----:R1:W2:Y:S02]  /*7e50*/  SYNCS.PHASECHK.TRANS64.TRYWAIT P0, [R2+URZ+0x160], R3 ;  /* 0x00016003020075a7 */ /* 0x0022a400080011ff */
[----:B--2---:R-:W-:Y:S05]  /*7e60*/  @!P0 NANOSLEEP.SYNCS 0x989680 ;  /* 0x009896800000895d */ /* 0x004fea0003900000 */
[----:B------:R-:W2:Y:S02]  /*7e70*/  @!P0 SYNCS.PHASECHK.TRANS64 P0, [R2+URZ+0x160], R3 ;  /* 0x00016003020085a7 */ /* 0x000ea400080010ff */
[----:B--2---:R-:W-:Y:S05]  /*7e80*/  @!P0 BRA `(.L_x_40) ;  /* 0xfffffffc00f08947 */ /* 0x004fea000383ffff */
[----:B------:R-:W-:Y:S05]  /*7e90*/  BRA `(.L_x_134) ;  /* 0xffffffa000e07947 */ /* 0x000fea000383ffff */
.L_x_44:
[----:B---3--:R-:W-:-:S07]  /*7ea0*/  MOV R0, UR5 ;  /* 0x0000000500007c02 */ /* 0x008fce0008000f00 */
.L_x_135:
[----:B-1----:R1:W2:Y:S02]  /*7eb0*/  SYNCS.PHASECHK.TRANS64.TRYWAIT P0, [R0+URZ], R3 ;  /* 0x00000003000075a7 */ /* 0x0022a400080011ff */
[----:B--2---:R-:W-:Y:S05]  /*7ec0*/  @!P0 NANOSLEEP.SYNCS 0x989680 ;  /* 0x009896800000895d */ /* 0x004fea0003900000 */
[----:B------:R-:W2:Y:S02]  /*7ed0*/  @!P0 SYNCS.PHASECHK.TRANS64 P0, [R0+URZ], R3 ;  /* 0x00000003000085a7 */ /* 0x000ea400080010ff */
[----:B--2---:R-:W-:Y:S05]  /*7ee0*/  @!P0 BRA `(.L_x_135) ;  /* 0xfffffffc00f08947 */ /* 0x004fea000383ffff */
[----:B------:R-:W-:Y:S05]  /*7ef0*/  BRA `(.L_x_136) ;  /* 0xffffffa800507947 */ /* 0x000fea000383ffff */
.L_x_45:
[----:B---3--:R-:W-:-:S07]  /*7f00*/  MOV R0, UR5 ;  /* 0x0000000500007c02 */ /* 0x008fce0008000f00 */
.L_x_137:
[----:B-1----:R1:W2:Y:S02]  /*7f10*/  SYNCS.PHASECHK.TRANS64.TRYWAIT P0, [R0+URZ], R3 ;  /* 0x00000003000075a7 */ /* 0x0022a400080011ff */
[----:B--2---:R-:W-:Y:S05]  /*7f20*/  @!P0 NANOSLEEP.SYNCS 0x989680 ;  /* 0x009896800000895d */ /* 0x004fea0003900000 */
[----:B------:R-:W2:Y:S02]  /*7f30*/  @!P0 SYNCS.PHASECHK.TRANS64 P0, [R0+URZ], R3 ;  /* 0x00000003000085a7 */ /* 0x000ea400080010ff */
[----:B--2---:R-:W-:Y:S05]  /*7f40*/  @!P0 BRA `(.L_x_137) ;  /* 0xfffffffc00f08947 */ /* 0x004fea000383ffff */
[----:B------:R-:W-:Y:S05]  /*7f50*/  BRA `(.L_x_138) ;  /* 0xffffffa8005c7947 */ /* 0x000fea000383ffff */
.L_x_46:
[----:B---3--:R-:W-:-:S07]  /*7f60*/  MOV R0, UR5 ;  /* 0x0000000500007c02 */ /* 0x008fce0008000f00 */
.L_x_139:
[----:B-1----:R1:W2:Y:S02]  /*7f70*/  SYNCS.PHASECHK.TRANS64.TRYWAIT P0, [R0+URZ], R3 ;  /* 0x00000003000075a7 */ /* 0x0022a400080011ff */
[----:B--2---:R-:W-:Y:S05]  /*7f80*/  @!P0 NANOSLEEP.SYNCS 0x989680 ;  /* 0x009896800000895d */ /* 0x004fea0003900000 */
[----:B------:R-:W2:Y:S02]  /*7f90*/  @!P0 SYNCS.PHASECHK.TRANS64 P0, [R0+URZ], R3 ;  /* 0x00000003000085a7 */ /* 0x000ea400080010ff */
[----:B--2---:R-:W-:Y:S05]  /*7fa0*/  @!P0 BRA `(.L_x_139) ;  /* 0xfffffffc00f08947 */ /* 0x004fea000383ffff */
[----:B------:R-:W-:Y:S05]  /*7fb0*/  BRA `(.L_x_140) ;  /* 0xffffffa800687947 */ /* 0x000fea000383ffff */
.L_x_47:
[----:B---3--:R-:W-:-:S07]  /*7fc0*/  MOV R0, UR5 ;  /* 0x0000000500007c02 */ /* 0x008fce0008000f00 */
.L_x_141:
[----:B-1----:R1:W2:Y:S02]  /*7fd0*/  SYNCS.PHASECHK.TRANS64.TRYWAIT P0, [R0+URZ], R3 ;  /* 0x00000003000075a7 */ /* 0x0022a400080011ff */
[----:B--2---:R-:W-:Y:S05]  /*7fe0*/  @!P0 NANOSLEEP.SYNCS 0x989680 ;  /* 0x009896800000895d */ /* 0x004fea0003900000 */
[----:B------:R-:W2:Y:S02]  /*7ff0*/  @!P0 SYNCS.PHASECHK.TRANS64 P0, [R0+URZ], R3 ;  /* 0x00000003000085a7 */ /* 0x000ea400080010ff */
[----:B--2---:R-:W-:Y:S05]  /*8000*/  @!P0 BRA `(.L_x_141) ;  /* 0xfffffffc00f08947 */ /* 0x004fea000383ffff */
[----:B------:R-:W-:Y:S05]  /*8010*/  BRA `(.L_x_142) ;  /* 0xffffffa800747947 */ /* 0x000fea000383ffff */
.L_x_48:
[----:B---3--:R-:W-:-:S07]  /*8020*/  MOV R0, UR5 ;  /* 0x0000000500007c02 */ /* 0x008fce0008000f00 */
.L_x_143:
[----:B-1----:R1:W2:Y:S02]  /*8030*/  SYNCS.PHASECHK.TRANS64.TRYWAIT P0, [R0+URZ], R3 ;  /* 0x00000003000075a7 */ /* 0x0022a400080011ff */
[----:B--2---:R-:W-:Y:S05]  /*8040*/  @!P0 NANOSLEEP.SYNCS 0x989680 ;  /* 0x009896800000895d */ /* 0x004fea0003900000 */
[----:B------:R-:W2:Y:S02]  /*8050*/  @!P0 SYNCS.PHASECHK.TRANS64 P0, [R0+URZ], R3 ;  /* 0x00000003000085a7 */ /* 0x000ea400080010ff */
[----:B--2---:R-:W-:Y:S05]  /*8060*/  @!P0 BRA `(.L_x_143) ;  /* 0xfffffffc00f08947 */ /* 0x004fea000383ffff */
[----:B------:R-:W-:Y:S05]  /*8070*/  BRA `(.L_x_144) ;  /* 0xffffffa800807947 */ /* 0x000fea000383ffff */
.L_x_49:
[----:B---3--:R-:W-:-:S07]  /*8080*/  MOV R0, UR5 ;  /* 0x0000000500007c02 */ /* 0x008fce0008000f00 */
.L_x_145:
[----:B-1----:R1:W2:Y:S02]  /*8090*/  SYNCS.PHASECHK.TRANS64.TRYWAIT P0, [R0+URZ], R3 ;  /* 0x00000003000075a7 */ /* 0x0022a400080011ff */
[----:B--2---:R-:W-:Y:S05]  /*80a0*/  @!P0 NANOSLEEP.SYNCS 0x989680 ;  /* 0x009896800000895d */ /* 0x004fea0003900000 */
[----:B------:R-:W2:Y:S02]  /*80b0*/  @!P0 SYNCS.PHASECHK.TRANS64 P0, [R0+URZ], R3 ;  /* 0x00000003000085a7 */ /* 0x000ea400080010ff */
[----:B--2---:R-:W-:Y:S05]  /*80c0*/  @!P0 BRA `(.L_x_145) ;  /* 0xfffffffc00f08947 */ /* 0x004fea000383ffff */
[----:B------:R-:W-:Y:S05]  /*80d0*/  BRA `(.L_x_146) ;  /* 0xffffffa8008c7947 */ /* 0x000fea000383ffff */
.L_x_50:
[----:B---3--:R-:W-:-:S07]  /*80e0*/  MOV R0, UR5 ;  /* 0x0000000500007c02 */ /* 0x008fce0008000f00 */
.L_x_147:
[----:B-1----:R1:W2:Y:S02]  /*80f0*/  SYNCS.PHASECHK.TRANS64.TRYWAIT P0, [R0+URZ], R3 ;  /* 0x00000003000075a7 */ /* 0x0022a400080011ff */
[----:B--2---:R-:W-:Y:S05]  /*8100*/  @!P0 NANOSLEEP.SYNCS 0x989680 ;  /* 0x009896800000895d */ /* 0x004fea0003900000 */
[----:B------:R-:W2:Y:S02]  /*8110*/  @!P0 SYNCS.PHASECHK.TRANS64 P0, [R0+URZ], R3 ;  /* 0x00000003000085a7 */ /* 0x000ea400080010ff */
[----:B--2---:R-:W-:Y:S05]  /*8120*/  @!P0 BRA `(.L_x_147) ;  /* 0xfffffffc00f08947 */ /* 0x004fea000383ffff */
[----:B------:R-:W-:Y:S05]  /*8130*/  BRA `(.L_x_148) ;  /* 0xffffffa800987947 */ /* 0x000fea000383ffff */
.L_x_51:
[----:B---3--:R-:W-:-:S07]  /*8140*/  MOV R0, UR5 ;  /* 0x0000000500007c02 */ /* 0x008fce0008000f00 */
.L_x_149:
[----:B-1----:R1:W2:Y:S02]  /*8150*/  SYNCS.PHASECHK.TRANS64.TRYWAIT P0, [R0+URZ], R3 ;  /* 0x00000003000075a7 */ /* 0x0022a400080011ff */
[----:B--2---:R-:W-:Y:S05]  /*8160*/  @!P0 NANOSLEEP.SYNCS 0x989680 ;  /* 0x009896800000895d */ /* 0x004fea0003900000 */
[----:B------:R-:W2:Y:S02]  /*8170*/  @!P0 SYNCS.PHASECHK.TRANS64 P0, [R0+URZ], R3 ;  /* 0x00000003000085a7 */ /* 0x000ea400080010ff */
[----:B--2---:R-:W-:Y:S05]  /*8180*/  @!P0 BRA `(.L_x_149) ;  /* 0xfffffffc00f08947 */ /* 0x004fea000383ffff */
[----:B------:R-:W-:Y:S05]  /*8190*/  BRA `(.L_x_150) ;  /* 0xffffffa800a47947 */ /* 0x000fea000383ffff */
.L_x_52:
[----:B---3--:R-:W-:-:S07]  /*81a0*/  MOV R0, UR5 ;  /* 0x0000000500007c02 */ /* 0x008fce0008000f00 */
.L_x_151:
[----:B-1----:R1:W2:Y:S02]  /*81b0*/  SYNCS.PHASECHK.TRANS64.TRYWAIT P0, [R0+URZ], R3 ;  /* 0x00000003000075a7 */ /* 0x0022a400080011ff */
[----:B--2---:R-:W-:Y:S05]  /*81c0*/  @!P0 NANOSLEEP.SYNCS 0x989680 ;  /* 0x009896800000895d */ /* 0x004fea0003900000 */
[----:B------:R-:W2:Y:S02]  /*81d0*/  @!P0 SYNCS.PHASECHK.TRANS64 P0, [R0+URZ], R3 ;  /* 0x00000003000085a7 */ /* 0x000ea400080010ff */
[----:B--2---:R-:W-:Y:S05]  /*81e0*/  @!P0 BRA `(.L_x_151) ;  /* 0xfffffffc00f08947 */ /* 0x004fea000383ffff */
[----:B------:R-:W-:Y:S05]  /*81f0*/  BRA `(.L_x_152) ;  /* 0xffffffa800b07947 */ /* 0x000fea000383ffff */
.L_x_53:
[----:B---3--:R-:W-:-:S07]  /*8200*/  MOV R0, UR5 ;  /* 0x0000000500007c02 */ /* 0x008fce0008000f00 */
.L_x_153:
[----:B-1----:R1:W2:Y:S02]  /*8210*/  SYNCS.PHASECHK.TRANS64.TRYWAIT P0, [R0+URZ], R3 ;  /* 0x00000003000075a7 */ /* 0x0022a400080011ff */
[----:B--2---:R-:W-:Y:S05]  /*8220*/  @!P0 NANOSLEEP.SYNCS 0x989680 ;  /* 0x009896800000895d */ /* 0x004fea0003900000 */
[----:B------:R-:W2:Y:S02]  /*8230*/  @!P0 SYNCS.PHASECHK.TRANS64 P0, [R0+URZ], R3 ;  /* 0x00000003000085a7 */ /* 0x000ea400080010ff */
[----:B--2---:R-:W-:Y:S05]  /*8240*/  @!P0 BRA `(.L_x_153) ;  /* 0xfffffffc00f08947 */ /* 0x004fea000383ffff */
[----:B------:R-:W-:Y:S05]  /*8250*/  BRA `(.L_x_154) ;  /* 0xffffffa800bc7947 */ /* 0x000fea000383ffff */
.L_x_54:
[----:B---3--:R-:W-:-:S07]  /*8260*/  MOV R0, UR5 ;  /* 0x0000000500007c02 */ /* 0x008fce0008000f00 */
.L_x_155:
[----:B-1----:R1:W2:Y:S02]  /*8270*/  SYNCS.PHASECHK.TRANS64.TRYWAIT P0, [R0+URZ], R3 ;  /* 0x00000003000075a7 */ /* 0x0022a400080011ff */
[----:B--2---:R-:W-:Y:S05]  /*8280*/  @!P0 NANOSLEEP.SYNCS 0x989680 ;  /* 0x009896800000895d */ /* 0x004fea0003900000 */
[----:B------:R-:W2:Y:S02]  /*8290*/  @!P0 SYNCS.PHASECHK.TRANS64 P0, [R0+URZ], R3 ;  /* 0x00000003000085a7 */ /* 0x000ea400080010ff */
[----:B--2---:R-:W-:Y:S05]  /*82a0*/  @!P0 BRA `(.L_x_155) ;  /* 0xfffffffc00f08947 */ /* 0x004fea000383ffff */
[----:B------:R-:W-:Y:S05]  /*82b0*/  BRA `(.L_x_156) ;  /* 0xffffffa800c87947 */ /* 0x000fea000383ffff */
.L_x_55:
[----:B---3--:R-:W-:-:S07]  /*82c0*/  MOV R0, UR5 ;  /* 0x0000000500007c02 */ /* 0x008fce0008000f00 */
.L_x_157:
[----:B-1----:R1:W2:Y:S02]  /*82d0*/  SYNCS.PHASECHK.TRANS64.TRYWAIT P0, [R0+URZ], R3 ;  /* 0x00000003000075a7 */ /* 0x0022a400080011ff */
[----:B--2---:R-:W-:Y:S05]  /*82e0*/  @!P0 NANOSLEEP.SYNCS 0x989680 ;  /* 0x009896800000895d */ /* 0x004fea0003900000 */
[----:B------:R-:W2:Y:S02]  /*82f0*/  @!P0 SYNCS.PHASECHK.TRANS64 P0, [R0+URZ], R3 ;  /* 0x00000003000085a7 */ /* 0x000ea400080010ff */
[----:B--2---:R-:W-:Y:S05]  /*8300*/  @!P0 BRA `(.L_x_157) ;  /* 0xfffffffc00f08947 */ /* 0x004fea000383ffff */
[----:B------:R-:W-:Y:S05]  /*8310*/  BRA `(.L_x_158) ;  /* 0xffffffa800d47947 */ /* 0x000fea000383ffff */
.L_x_56:
[----:B---3--:R-:W-:-:S07]  /*8320*/  MOV R0, UR5 ;  /* 0x0000000500007c02 */ /* 0x008fce0008000f00 */
.L_x_159:
[----:B-1----:R1:W2:Y:S02]  /*8330*/  SYNCS.PHASECHK.TRANS64.TRYWAIT P0, [R0+URZ], R3 ;  /* 0x00000003000075a7 */ /* 0x0022a400080011ff */
[----:B--2---:R-:W-:Y:S05]  /*8340*/  @!P0 NANOSLEEP.SYNCS 0x989680 ;  /* 0x009896800000895d */ /* 0x004fea0003900000 */
[----:B------:R-:W2:Y:S02]  /*8350*/  @!P0 SYNCS.PHASECHK.TRANS64 P0, [R0+URZ], R3 ;  /* 0x00000003000085a7 */ /* 0x000ea400080010ff */
[----:B--2---:R-:W-:Y:S05]  /*8360*/  @!P0 BRA `(.L_x_159) ;  /* 0xfffffffc00f08947 */ /* 0x004fea000383ffff */
[----:B------:R-:W-:Y:S05]  /*8370*/  BRA `(.L_x_160) ;  /* 0xffffffa800e07947 */ /* 0x000fea000383ffff */
.L_x_57:
[----:B---3--:R-:W-:-:S07]  /*8380*/  MOV R0, UR5 ;  /* 0x0000000500007c02 */ /* 0x008fce0008000f00 */
.L_x_161:
[----:B-1----:R1:W2:Y:S02]  /*8390*/  SYNCS.PHASECHK.TRANS64.TRYWAIT P0, [R0+URZ], R3 ;  /* 0x00000003000075a7 */ /* 0x0022a400080011ff */
[----:B--2---:R-:W-:Y:S05]  /*83a0*/  @!P0 NANOSLEEP.SYNCS 0x989680 ;  /* 0x009896800000895d */ /* 0x004fea0003900000 */
[----:B------:R-:W2:Y:S02]  /*83b0*/  @!P0 SYNCS.PHASECHK.TRANS64 P0, [R0+URZ], R3 ;  /* 0x00000003000085a7 */ /* 0x000ea400080010ff */
[----:B--2---:R-:W-:Y:S05]  /*83c0*/  @!P0 BRA `(.L_x_161) ;  /* 0xfffffffc00f08947 */ /* 0x004fea000383ffff */
[----:B------:R-:W-:Y:S05]  /*83d0*/  BRA `(.L_x_162) ;  /* 0xffffffa800ec7947 */ /* 0x000fea000383ffff */
.L_x_58:
[----:B---3--:R-:W-:-:S07]  /*83e0*/  MOV R0, UR5 ;  /* 0x0000000500007c02 */ /* 0x008fce0008000f00 */
.L_x_163:
[----:B-1----:R1:W2:Y:S02]  /*83f0*/  SYNCS.PHASECHK.TRANS64.TRYWAIT P0, [R0+URZ], R3 ;  /* 0x00000003000075a7 */ /* 0x0022a400080011ff */
[----:B--2---:R-:W-:Y:S05]  /*8400*/  @!P0 NANOSLEEP.SYNCS 0x989680 ;  /* 0x009896800000895d */ /* 0x004fea0003900000 */
[----:B------:R-:W2:Y:S02]  /*8410*/  @!P0 SYNCS.PHASECHK.TRANS64 P0, [R0+URZ], R3 ;  /* 0x00000003000085a7 */ /* 0x000ea400080010ff */
[----:B--2---:R-:W-:Y:S05]  /*8420*/  @!P0 BRA `(.L_x_163) ;  /* 0xfffffffc00f08947 */ /* 0x004fea000383ffff */
[----:B------:R-:W-:Y:S05]  /*8430*/  BRA `(.L_x_164) ;  /* 0xffffffa800f87947 */ /* 0x000fea000383ffff */
.L_x_59:
[----:B---3--:R-:W-:-:S07]  /*8440*/  MOV R0, UR5 ;  /* 0x0000000500007c02 */ /* 0x008fce0008000f00 */
.L_x_165:
[----:B-1----:R1:W2:Y:S02]  /*8450*/  SYNCS.PHASECHK.TRANS64.TRYWAIT P0, [R0+URZ], R3 ;  /* 0x00000003000075a7 */ /* 0x0022a400080011ff */
[----:B--2---:R-:W-:Y:S05]  /*8460*/  @!P0 NANOSLEEP.SYNCS 0x989680 ;  /* 0x009896800000895d */ /* 0x004fea0003900000 */
[----:B------:R-:W2:Y:S02]  /*8470*/  @!P0 SYNCS.PHASECHK.TRANS64 P0, [R0+URZ], R3 ;  /* 0x00000003000085a7 */ /* 0x000ea400080010ff */
[----:B--2---:R-:W-:Y:S05]  /*8480*/  @!P0 BRA `(.L_x_165) ;  /* 0xfffffffc00f08947 */ /* 0x004fea000383ffff */
[----:B------:R-:W-:Y:S05]  /*8490*/  BRA `(.L_x_166) ;  /* 0xffffffac00047947 */ /* 0x000fea000383ffff */
.L_x_60:
[----:B---3--:R-:W-:-:S07]  /*84a0*/  MOV R0, UR5 ;  /* 0x0000000500007c02 */ /* 0x008fce0008000f00 */
.L_x_167:
[----:B-1----:R1:W2:Y:S02]  /*84b0*/  SYNCS.PHASECHK.TRANS64.TRYWAIT P0, [R0+URZ], R3 ;  /* 0x00000003000075a7 */ /* 0x0022a400080011ff */
[----:B--2---:R-:W-:Y:S05]  /*84c0*/  @!P0 NANOSLEEP.SYNCS 0x989680 ;  /* 0x009896800000895d */ /* 0x004fea0003900000 */
[----:B------:R-:W2:Y:S02]  /*84d0*/  @!P0 SYNCS.PHASECHK.TRANS64 P0, [R0+URZ], R3 ;  /* 0x00000003000085a7 */ /* 0x000ea400080010ff */
[----:B--2---:R-:W-:Y:S05]  /*84e0*/  @!P0 BRA `(.L_x_167) ;  /* 0xfffffffc00f08947 */ /* 0x004fea000383ffff */
[----:B------:R-:W-:Y:S05]  /*84f0*/  BRA `(.L_x_168) ;  /* 0xffffffac00107947 */ /* 0x000fea000383ffff */
.L_x_61:
[----:B---3--:R-:W-:-:S07]  /*8500*/  MOV R0, UR5 ;  /* 0x0000000500007c02 */ /* 0x008fce0008000f00 */
.L_x_169:
[----:B-1----:R1:W2:Y:S02]  /*8510*/  SYNCS.PHASECHK.TRANS64.TRYWAIT P0, [R0+URZ], R3 ;  /* 0x00000003000075a7 */ /* 0x0022a400080011ff */
[----:B--2---:R-:W-:Y:S05]  /*8520*/  @!P0 NANOSLEEP.SYNCS 0x989680 ;  /* 0x009896800000895d */ /* 0x004fea0003900000 */
[----:B------:R-:W2:Y:S02]  /*8530*/  @!P0 SYNCS.PHASECHK.TRANS64 P0, [R0+URZ], R3 ;  /* 0x00000003000085a7 */ /* 0x000ea400080010ff */
[----:B--2---:R-:W-:Y:S05]  /*8540*/  @!P0 BRA `(.L_x_169) ;  /* 0xfffffffc00f08947 */ /* 0x004fea000383ffff */
[----:B------:R-:W-:Y:S05]  /*8550*/  BRA `(.L_x_170) ;  /* 0xffffffac001c7947 */ /* 0x000fea000383ffff */
.L_x_62:
[----:B---3--:R-:W-:-:S07]  /*8560*/  MOV R0, UR5 ;  /* 0x0000000500007c02 */ /* 0x008fce0008000f00 */
.L_x_171:
[----:B-1----:R1:W2:Y:S02]  /*8570*/  SYNCS.PHASECHK.TRANS64.TRYWAIT P0, [R0+URZ], R3 ;  /* 0x00000003000075a7 */ /* 0x0022a400080011ff */
[----:B--2---:R-:W-:Y:S05]  /*8580*/  @!P0 NANOSLEEP.SYNCS 0x989680 ;  /* 0x009896800000895d */ /* 0x004fea0003900000 */
[----:B------:R-:W2:Y:S02]  /*8590*/  @!P0 SYNCS.PHASECHK.TRANS64 P0, [R0+URZ], R3 ;  /* 0x00000003000085a7 */ /* 0x000ea400080010ff */
[----:B--2---:R-:W-:Y:S05]  /*85a0*/  @!P0 BRA `(.L_x_171) ;  /* 0xfffffffc00f08947 */ /* 0x004fea000383ffff */
[----:B------:R-:W-:Y:S05]  /*85b0*/  BRA `(.L_x_172) ;  /* 0xffffffac00287947 */ /* 0x000fea000383ffff */
.L_x_65:
[----:B-1----:R1:W2:Y:S02]  /*85c0*/  SYNCS.PHASECHK.TRANS64.TRYWAIT P0, [R0+URZ+0x1c0], R5 ;  /* 0x0001c005000075a7 */ /* 0x0022a400080011ff */
[----:B--2---:R-:W-:Y:S05]  /*85d0*/  @!P0 NANOSLEEP.SYNCS 0x989680 ;  /* 0x009896800000895d */ /* 0x004fea0003900000 */
[----:B------:R-:W2:Y:S02]  /*85e0*/  @!P0 SYNCS.PHASECHK.TRANS64 P0, [R0+URZ+0x1c0], R5 ;  /* 0x0001c005000085a7 */ /* 0x000ea400080010ff */
[----:B--2---:R-:W-:Y:S05]  /*85f0*/  @!P0 BRA `(.L_x_65) ;  /* 0xfffffffc00f08947 */ /* 0x004fea000383ffff */
[----:B------:R-:W-:Y:S05]  /*8600*/  BRA `(.L_x_173) ;  /* 0xffffffac00887947 */ /* 0x000fea000383ffff */
.L_x_66:
[----:B------:R-:W-:-:S07]  /*8610*/  MOV R0, UR5 ;  /* 0x0000000500007c02 */ /* 0x000fce0008000f00 */
.L_x_174:
[----:B-1----:R1:W2:Y:S02]  /*8620*/  SYNCS.PHASECHK.TRANS64.TRYWAIT P0, [R0+URZ+0x170], R7 ;  /* 0x00017007000075a7 */ /* 0x0022a400080011ff */
[----:B--2---:R-:W-:Y:S05]  /*8630*/  @!P0 NANOSLEEP.SYNCS 0x989680 ;  /* 0x009896800000895d */ /* 0x004fea0003900000 */
[----:B------:R-:W2:Y:S02]  /*8640*/  @!P0 SYNCS.PHASECHK.TRANS64 P0, [R0+URZ+0x170], R7 ;  /* 0x00017007000085a7 */ /* 0x000ea400080010ff */
[----:B--2---:R-:W-:Y:S05]  /*8650*/  @!P0 BRA `(.L_x_174) ;  /* 0xfffffffc00f08947 */ /* 0x004fea000383ffff */
[----:B------:R-:W-:Y:S05]  /*8660*/  BRA `(.L_x_175) ;  /* 0xffffffac00987947 */ /* 0x000fea000383ffff */
.L_x_67:
[----:B-1----:R1:W2:Y:S02]  /*8670*/  SYNCS.PHASECHK.TRANS64.TRYWAIT P1, [R0+URZ+0x160], R5 ;  /* 0x00016005000075a7 */ /* 0x0022a400080211ff */
[----:B--2---:R-:W-:Y:S05]  /*8680*/  @!P1 NANOSLEEP.SYNCS 0x989680 ;  /* 0x009896800000995d */ /* 0x004fea0003900000 */
[----:B------:R-:W2:Y:S02]  /*8690*/  @!P1 SYNCS.PHASECHK.TRANS64 P1, [R0+URZ+0x160], R5 ;  /* 0x00016005000095a7 */ /* 0x000ea400080210ff */
[----:B--2---:R-:W-:Y:S05]  /*86a0*/  @!P1 BRA `(.L_x_67) ;  /* 0xfffffffc00f09947 */ /* 0x004fea000383ffff */
[----:B------:R-:W-:Y:S05]  /*86b0*/  BRA `(.L_x_176) ;  /* 0xffffffac00c87947 */ /* 0x000fea000383ffff */
.L_x_70:
[----:B------:R-:W-:-:S07]  /*86c0*/  MOV R0, UR5 ;  /* 0x0000000500007c02 */ /* 0x000fce0008000f00 */
.L_x_177:
[----:B-1----:R1:W2:Y:S02]  /*86d0*/  SYNCS.PHASECHK.TRANS64.TRYWAIT P0, [R0+URZ+0x170], R3 ;  /* 0x00017003000075a7 */ /* 0x0022a400080011ff */
[----:B--2---:R-:W-:Y:S05]  /*86e0*/  @!P0 NANOSLEEP.SYNCS 0x989680 ;  /* 0x009896800000895d */ /* 0x004fea0003900000 */
[----:B------:R-:W2:Y:S02]  /*86f0*/  @!P0 SYNCS.PHASECHK.TRANS64 P0, [R0+URZ+0x170], R3 ;  /* 0x00017003000085a7 */ /* 0x000ea400080010ff */
[----:B--2---:R-:W-:Y:S05]  /*8700*/  @!P0 BRA `(.L_x_177) ;  /* 0xfffffffc00f08947 */ /* 0x004fea000383ffff */
[----:B------:R-:W-:Y:S05]  /*8710*/  BRA `(.L_x_69) ;  /* 0xffffffb0001c7947 */ /* 0x000fea000383ffff */
.L_x_79:
[----:B-1----:R-:W-:-:S04]  /*8720*/  MOV R0, UR6 ;  /* 0x0000000600007c02 */ /* 0x002fc80008000f00 */
[----:B------:R1:W2:Y:S03]  /*8730*/  SYNCS.PHASECHK.TRANS64.TRYWAIT P0, [R0+URZ+0x8], R5 ;  /* 0x00000805000075a7 */ /* 0x0002a600080011ff */
[----:B--2---:R-:W-:Y:S05]  /*8740*/  @!P0 NANOSLEEP.SYNCS 0x989680 ;  /* 0x009896800000895d */ /* 0x004fea0003900000 */
[----:B------:R-:W2:Y:S02]  /*8750*/  @!P0 SYNCS.PHASECHK.TRANS64 P0, [R0+URZ+0x8], R5 ;  /* 0x00000805000085a7 */ /* 0x000ea400080010ff */
[----:B--2---:R-:W-:Y:S05]  /*8760*/  @!P0 BRA `(.L_x_79) ;  /* 0xfffffffc00ec8947 */ /* 0x004fea000383ffff */
[----:B------:R-:W-:Y:S05]  /*8770*/  BRA `(.L_x_78) ;  /* 0xffffffb000d07947 */ /* 0x000fea000383ffff */
.L_x_81:
[----:B------:R-:W-:Y:S01]  /*8780*/  BSSY B0, `(.L_x_178) ;  /* 0x0000006000007945 */ /* 0x000fe20003800000 */
[----:B------:R-:W-:-:S07]  /*8790*/  MOV R15, 0xffffffff ;  /* 0xffffffff000f7802 */ /* 0x000fce0000000f00 */
[----:B-1---5:R-:W-:Y:S05]  /*87a0*/  WARPSYNC.COLLECTIVE R15, `(.L_x_179) ;  /* 0x000000000f0c7348 */ /* 0x022fea0003c00000 */
[----:B------:R-:W-:Y:S02]  /*87b0*/  ELECT P6, UR79, PT ;  /* 0x00000000004f782f */ /* 0x000fe400038c0000 */
[----:B------:R-:W-:Y:S01]  /*87c0*/  MOV R14, UR79 ;  /* 0x0000004f000e7c02 */ /* 0x000fe20008000f00 */
[----:B-1---5:R-:W-:Y:S10]  /*87d0*/  ENDCOLLECTIVE ;  /* 0x000000000000791b */ /* 0x022ff40003800000 */
.L_x_179:
[----:B------:R-:W-:Y:S05]  /*87e0*/  BSYNC B0 ;  /* 0x0000000000007941 */ /* 0x000fea0003800000 */
.L_x_178:
[----:B------:R-:W-:Y:S05]  /*87f0*/  BRA `(.L_x_180) ;  /* 0xffffffb400007947 */ /* 0x000fea000383ffff */
.L_x_83:
[----:B-1----:R-:W-:-:S04]  /*8800*/  MOV R0, UR6 ;  /* 0x0000000600007c02 */ /* 0x002fc80008000f00 */
[----:B------:R1:W2:Y:S03]  /*8810*/  SYNCS.PHASECHK.TRANS64.TRYWAIT P0, [R0+URZ+0x8], R3 ;  /* 0x00000803000075a7 */ /* 0x0002a600080011ff */
[----:B--2---:R-:W-:Y:S05]  /*8820*/  @!P0 NANOSLEEP.SYNCS 0x989680 ;  /* 0x009896800000895d */ /* 0x004fea0003900000 */
[----:B------:R-:W2:Y:S02]  /*8830*/  @!P0 SYNCS.PHASECHK.TRANS64 P0, [R0+URZ+0x8], R3 ;  /* 0x00000803000085a7 */ /* 0x000ea400080010ff */
[----:B--2---:R-:W-:Y:S05]  /*8840*/  @!P0 BRA `(.L_x_83) ;  /* 0xfffffffc00ec8947 */ /* 0x004fea000383ffff */
[----:B------:R-:W-:Y:S05]  /*8850*/  BRA `(.L_x_82) ;  /* 0xffffffb400047947 */ /* 0x000fea000383ffff */
.L_x_84:
[----:B-1----:R1:W2:Y:S02]  /*8860*/  SYNCS.PHASECHK.TRANS64.TRYWAIT P0, [R0+URZ+0x160], R5 ;  /* 0x00016005000075a7 */ /* 0x0022a400080011ff */
[----:B--2---:R-:W-:Y:S05]  /*8870*/  @!P0 NANOSLEEP.SYNCS 0x989680 ;  /* 0x009896800000895d */ /* 0x004fea0003900000 */
[----:B------:R-:W2:Y:S02]  /*8880*/  @!P0 SYNCS.PHASECHK.TRANS64 P0, [R0+URZ+0x160], R5 ;  /* 0x00016005000085a7 */ /* 0x000ea400080010ff */
[----:B--2---:R-:W-:Y:S05]  /*8890*/  @!P0 BRA `(.L_x_84) ;  /* 0xfffffffc00f08947 */ /* 0x004fea000383ffff */
[----:B------:R-:W-:Y:S05]  /*88a0*/  BRA `(.L_x_181) ;  /* 0xffffffb400e07947 */ /* 0x000fea000383ffff */
.L_x_86:
[----:B------:R-:W-:-:S07]  /*88b0*/  MOV R0, UR10 ;  /* 0x0000000a00007c02 */ /* 0x000fce0008000f00 */
.L_x_182:
[----:B-1----:R1:W2:Y:S02]  /*88c0*/  SYNCS.PHASECHK.TRANS64.TRYWAIT P0, [R0+URZ+0x1a0], R5 ;  /* 0x0001a005000075a7 */ /* 0x0022a400080011ff */
[----:B--2---:R-:W-:Y:S05]  /*88d0*/  @!P0 NANOSLEEP.SYNCS 0x989680 ;  /* 0x009896800000895d */ /* 0x004fea0003900000 */
[----:B------:R-:W2:Y:S02]  /*88e0*/  @!P0 SYNCS.PHASECHK.TRANS64 P0, [R0+URZ+0x1a0], R5 ;  /* 0x0001a005000085a7 */ /* 0x000ea400080010ff */
[----:B--2---:R-:W-:Y:S05]  /*88f0*/  @!P0 BRA `(.L_x_182) ;  /* 0xfffffffc00f08947 */ /* 0x004fea000383ffff */
[----:B------:R-:W-:Y:S05]  /*8900*/  BRA `(.L_x_183) ;  /* 0xffffffb8002c7947 */ /* 0x000fea000383ffff */
.L_x_89:
[----:B------:R-:W-:Y:S07]  /*8910*/  MOV R0, UR9 ;  /* 0x0000000900007c02 */ /* 0x000fee0008000f00 */
.L_x_184:
[----:B-1----:R1:W2:Y:S02]  /*8920*/  SYNCS.PHASECHK.TRANS64.TRYWAIT P0, [R0+URZ], R5 ;  /* 0x00000005000075a7 */ /* 0x0022a400080011ff */
[----:B--2---:R-:W-:Y:S05]  /*8930*/  @!P0 NANOSLEEP.SYNCS 0x989680 ;  /* 0x009896800000895d */ /* 0x004fea0003900000 */
[----:B------:R-:W2:Y:S02]  /*8940*/  @!P0 SYNCS.PHASECHK.TRANS64 P0, [R0+URZ], R5 ;  /* 0x00000005000085a7 */ /* 0x000ea400080010ff */
[----:B--2---:R-:W-:Y:S05]  /*8950*/  @!P0 BRA `(.L_x_184) ;  /* 0xfffffffc00f08947 */ /* 0x004fea000383ffff */
[----:B------:R-:W-:Y:S05]  /*8960*/  BRA `(.L_x_88) ;  /* 0xffffffb800407947 */ /* 0x000fea000383ffff */
.L_x_93:
[----:B-1----:R-:W-:-:S07]  /*8970*/  MOV R0, UR7 ;  /* 0x0000000700007c02 */ /* 0x002fce0008000f00 */
.L_x_185:
[----:B-1----:R1:W2:Y:S02]  /*8980*/  SYNCS.PHASECHK.TRANS64.TRYWAIT P0, [R0+URZ], R3 ;  /* 0x00000003000075a7 */ /* 0x0022a400080011ff */
[----:B--2---:R-:W-:Y:S05]  /*8990*/  @!P0 NANOSLEEP.SYNCS 0x989680 ;  /* 0x009896800000895d */ /* 0x004fea0003900000 */
[----:B------:R-:W2:Y:S02]  /*89a0*/  @!P0 SYNCS.PHASECHK.TRANS64 P0, [R0+URZ], R3 ;  /* 0x00000003000085a7 */ /* 0x000ea400080010ff */
[----:B--2---:R-:W-:Y:S05]  /*89b0*/  @!P0 BRA `(.L_x_185) ;  /* 0xfffffffc00f08947 */ /* 0x004fea000383ffff */
[----:B------:R-:W-:Y:S05]  /*89c0*/  BRA `(.L_x_186) ;  /* 0xffffffbc000c7947 */ /* 0x000fea000383ffff */
.L_x_94:
[----:B------:R-:W-:-:S07]  /*89d0*/  MOV R0, UR7 ;  /* 0x0000000700007c02 */ /* 0x000fce0008000f00 */
.L_x_187:
[----:B-1----:R1:W2:Y:S02]  /*89e0*/  SYNCS.PHASECHK.TRANS64.TRYWAIT P0, [R0+URZ], R3 ;  /* 0x00000003000075a7 */ /* 0x0022a400080011ff */
[----:B--2---:R-:W-:Y:S05]  /*89f0*/  @!P0 NANOSLEEP.SYNCS 0x989680 ;  /* 0x009896800000895d */ /* 0x004fea0003900000 */
[----:B------:R-:W2:Y:S02]  /*8a00*/  @!P0 SYNCS.PHASECHK.TRANS64 P0, [R0+URZ], R3 ;  /* 0x00000003000085a7 */ /* 0x000ea400080010ff */
[----:B--2---:R-:W-:Y:S05]  /*8a10*/  @!P0 BRA `(.L_x_187) ;  /* 0xfffffffc00f08947 */ /* 0x004fea000383ffff */
[----:B------:R-:W-:Y:S05]  /*8a20*/  BRA `(.L_x_188) ;  /* 0xffffffbc00187947 */ /* 0x000fea000383ffff */
.L_x_95:
[----:B------:R-:W-:-:S07]  /*8a30*/  MOV R0, UR7 ;  /* 0x0000000700007c02 */ /* 0x000fce0008000f00 */
.L_x_189:
[----:B-1----:R1:W2:Y:S02]  /*8a40*/  SYNCS.PHASECHK.TRANS64.TRYWAIT P0, [R0+URZ], R3 ;  /* 0x00000003000075a7 */ /* 0x0022a400080011ff */
[----:B--2---:R-:W-:Y:S05]  /*8a50*/  @!P0 NANOSLEEP.SYNCS 0x989680 ;  /* 0x009896800000895d */ /* 0x004fea0003900000 */
[----:B------:R-:W2:Y:S02]  /*8a60*/  @!P0 SYNCS.PHASECHK.TRANS64 P0, [R0+URZ], R3 ;  /* 0x00000003000085a7 */ /* 0x000ea400080010ff */
[----:B--2---:R-:W-:Y:S05]  /*8a70*/  @!P0 BRA `(.L_x_189) ;  /* 0xfffffffc00f08947 */ /* 0x004fea000383ffff */
[----:B------:R-:W-:Y:S05]  /*8a80*/  BRA `(.L_x_190) ;  /* 0xffffffbc00247947 */ /* 0x000fea000383ffff */
.L_x_98:
[----:B------:R-:W-:-:S07]  /*8a90*/  MOV R0, UR8 ;  /* 0x0000000800007c02 */ /* 0x000fce0008000f00 */
.L_x_191:
[----:B-1----:R1:W2:Y:S02]  /*8aa0*/  SYNCS.PHASECHK.TRANS64.TRYWAIT P1, [R0+URZ+0x1e0], R3 ;  /* 0x0001e003000075a7 */ /* 0x0022a400080211ff */
[----:B--2---:R-:W-:Y:S05]  /*8ab0*/  @!P1 NANOSLEEP.SYNCS 0x989680 ;  /* 0x009896800000995d */ /* 0x004fea0003900000 */
[----:B------:R-:W2:Y:S02]  /*8ac0*/  @!P1 SYNCS.PHASECHK.TRANS64 P1, [R0+URZ+0x1e0], R3 ;  /* 0x0001e003000095a7 */ /* 0x000ea400080210ff */
[----:B--2---:R-:W-:Y:S05]  /*8ad0*/  @!P1 BRA `(.L_x_191) ;  /* 0xfffffffc00f09947 */ /* 0x004fea000383ffff */
[----:B------:R-:W-:Y:S05]  /*8ae0*/  BRA `(.L_x_192) ;  /* 0xffffffbc00707947 */ /* 0x000fea000383ffff */
.L_x_103:
[----:B--2---:R2:W4:Y:S02]  /*8af0*/  SYNCS.PHASECHK.TRANS64.TRYWAIT P0, [R0+URZ+0x160], R3 ;  /* 0x00016003000075a7 */ /* 0x00452400080011ff */
[----:B----4-:R-:W-:Y:S05]  /*8b00*/  @!P0 NANOSLEEP.SYNCS 0x989680 ;  /* 0x009896800000895d */ /* 0x010fea0003900000 */
[----:B------:R-:W4:Y:S02]  /*8b10*/  @!P0 SYNCS.PHASECHK.TRANS64 P0, [R0+URZ+0x160], R3 ;  /* 0x00016003000085a7 */ /* 0x000f2400080010ff */
[----:B----4-:R-:W-:Y:S05]  /*8b20*/  @!P0 BRA `(.L_x_103) ;  /* 0xfffffffc00f08947 */ /* 0x010fea000383ffff */
[----:B------:R-:W-:Y:S05]  /*8b30*/  BRA `(.L_x_193) ;  /* 0xffffffc000747947 */ /* 0x000fea000383ffff */
.L_x_106:
[----:B------:R-:W-:Y:S07]  /*8b40*/  MOV R0, UR6 ;  /* 0x0000000600007c02 */ /* 0x000fee0008000f00 */
.L_x_194:
[----:B--2---:R2:W4:Y:S02]  /*8b50*/  SYNCS.PHASECHK.TRANS64.TRYWAIT P0, [R0+URZ+0x158], R3 ;  /* 0x00015803000075a7 */ /* 0x00452400080011ff */
[----:B----4-:R-:W-:Y:S05]  /*8b60*/  @!P0 NANOSLEEP.SYNCS 0x989680 ;  /* 0x009896800000895d */ /* 0x010fea0003900000 */
[----:B------:R-:W4:Y:S02]  /*8b70*/  @!P0 SYNCS.PHASECHK.TRANS64 P0, [R0+URZ+0x158], R3 ;  /* 0x00015803000085a7 */ /* 0x000f2400080010ff */
[----:B----4-:R-:W-:Y:S05]  /*8b80*/  @!P0 BRA `(.L_x_194) ;  /* 0xfffffffc00f08947 */ /* 0x010fea000383ffff */
[----:B------:R-:W-:Y:S05]  /*8b90*/  BRA `(.L_x_105) ;  /* 0xffffffc400607947 */ /* 0x000fea000383ffff */
.L_x_109:
[----:B------:R-:W-:Y:S07]  /*8ba0*/  MOV R3, UR6 ;  /* 0x0000000600037c02 */ /* 0x000fee0008000f00 */
.L_x_195:
[----:B-1----:R1:W2:Y:S02]  /*8bb0*/  SYNCS.PHASECHK.TRANS64.TRYWAIT P2, [R3+URZ+0x148], R28 ;  /* 0x0001481c030075a7 */ /* 0x0022a400080411ff */
[----:B--2---:R-:W-:Y:S05]  /*8bc0*/  @!P2 NANOSLEEP.SYNCS 0x989680 ;  /* 0x009896800000a95d */ /* 0x004fea0003900000 */
[----:B------:R-:W2:Y:S02]  /*8bd0*/  @!P2 SYNCS.PHASECHK.TRANS64 P2, [R3+URZ+0x148], R28 ;  /* 0x0001481c0300a5a7 */ /* 0x000ea400080410ff */
[----:B--2---:R-:W-:Y:S05]  /*8be0*/  @!P2 BRA `(.L_x_195) ;  /* 0xfffffffc00f0a947 */ /* 0x004fea000383ffff */
[----:B------:R-:W-:Y:S05]  /*8bf0*/  BRA `(.L_x_196) ;  /* 0xffffffc400f47947 */ /* 0x000fea000383ffff */
.L_x_112:
[----:B--2---:R2:W4:Y:S02]  /*8c00*/  SYNCS.PHASECHK.TRANS64.TRYWAIT P0, [R0+URZ+0x160], R3 ;  /* 0x00016003000075a7 */ /* 0x00452400080011ff */
[----:B----4-:R-:W-:Y:S05]  /*8c10*/  @!P0 NANOSLEEP.SYNCS 0x989680 ;  /* 0x009896800000895d */ /* 0x010fea0003900000 */
[----:B------:R-:W4:Y:S02]  /*8c20*/  @!P0 SYNCS.PHASECHK.TRANS64 P0, [R0+URZ+0x160], R3 ;  /* 0x00016003000085a7 */ /* 0x000f2400080010ff */
[----:B----4-:R-:W-:Y:S05]  /*8c30*/  @!P0 BRA `(.L_x_112) ;  /* 0xfffffffc00f08947 */ /* 0x010fea000383ffff */
[----:B------:R-:W-:Y:S05]  /*8c40*/  BRA `(.L_x_197) ;  /* 0xffffffcc00587947 */ /* 0x000fea000383ffff */
.L_x_124:
[----:B-1----:R-:W-:Y:S04]  /*8c50*/  MOV R0, UR49 ;  /* 0x0000003100007c02 */ /* 0x002fe80008000f00 */
[----:B------:R1:W2:Y:S03]  /*8c60*/  SYNCS.PHASECHK.TRANS64.TRYWAIT P1, [R0+URZ+0x140], R3 ;  /* 0x00014003000075a7 */ /* 0x0002a600080211ff */
[----:B--2---:R-:W-:Y:S05]  /*8c70*/  @!P1 NANOSLEEP.SYNCS 0x989680 ;  /* 0x009896800000995d */ /* 0x004fea0003900000 */
[----:B------:R-:W2:Y:S02]  /*8c80*/  @!P1 SYNCS.PHASECHK.TRANS64 P1, [R0+URZ+0x140], R3 ;  /* 0x00014003000095a7 */ /* 0x000ea400080210ff */
[----:B--2---:R-:W-:Y:S05]  /*8c90*/  @!P1 BRA `(.L_x_124) ;  /* 0xfffffffc00ec9947 */ /* 0x004fea000383ffff */
[----:B------:R-:W-:Y:S05]  /*8ca0*/  BRA `(.L_x_123) ;  /* 0xffffffd800c87947 */ /* 0x000fea000383ffff */
.L_x_126:
[----:B-1----:R1:W4:Y:S02]  /*8cb0*/  SYNCS.PHASECHK.TRANS64.TRYWAIT P1, [R241+URZ+0x180], R4 ;  /* 0x00018004f10075a7 */ /* 0x00232400080211ff */
[----:B----4-:R-:W-:Y:S05]  /*8cc0*/  @!P1 NANOSLEEP.SYNCS 0x989680 ;  /* 0x009896800000995d */ /* 0x010fea0003900000 */
[----:B------:R-:W4:Y:S02]  /*8cd0*/  @!P1 SYNCS.PHASECHK.TRANS64 P1, [R241+URZ+0x180], R4 ;  /* 0x00018004f10095a7 */ /* 0x000f2400080210ff */
[----:B----4-:R-:W-:Y:S05]  /*8ce0*/  @!P1 BRA `(.L_x_126) ;  /* 0xfffffffc00f09947 */ /* 0x010fea000383ffff */
[----:B------:R-:W-:Y:S05]  /*8cf0*/  BRA `(.L_x_125) ;  /* 0xffffffdc000c7947 */ /* 0x000fea000383ffff */
        .weak           $__internal_0_$__cuda_sm10x_tcgen05_guardrail_trap_col_being_dealloced_not_returned_by_alloc
        .type           $__internal_0_$__cuda_sm10x_tcgen05_guardrail_trap_col_being_dealloced_not_returned_by_alloc,@function
        .size           $__internal_0_$__cuda_sm10x_tcgen05_guardrail_trap_col_being_dealloced_not_returned_by_alloc,($__internal_1_$__cuda_sm10x_tcgen05_guardrail_trap_phase_invalid_during_alloc - $__internal_0_$__cuda_sm10x_tcgen05_guardrail_trap_col_being_dealloced_not_returned_by_alloc)
$__internal_0_$__cuda_sm10x_tcgen05_guardrail_trap_col_being_dealloced_not_returned_by_alloc:
[----:B------:R-:W-:Y:S05]  /*8d00*/  BPT.TRAP 0x1 ;  /* 0x000000040000795c */ /* 0x000fea0000300000 */
[----:B------:R-:W-:-:S04]  /*8d10*/  HFMA2 R3, -RZ, RZ, 0, 0 ;  /* 0x00000000ff037431 */ /* 0x000fc800000001ff */
[----:B------:R-:W-:Y:S05]  /*8d20*/  RET.REL.NODEC R2 `(_ZN7cutlass13device_kernelINS_4gemm6kernel13GemmUniversalIN4cute5tupleIJiiiiEEENS1_10collective13CollectiveMmaINS1_35MainloopSm100TmaUmmaWarpSpecializedILi20ELi2ELi4ENS5_IJNS4_1CILi2EEENSA_ILi1EEESC_EEEEENS5_IJNSA_ILi256EEENSA_ILi64EEESG_EEENS_12float_e4m3_tENS5_IJlSC_lEEESI_SJ_NS4_8TiledMMAINS4_8MMA_AtomIJNS4_10MMA_TraitsINS4_25SM100_MMA_F8F6F4_2x1SM_SSEJSI_SI_fSF_SG_NS4_17integral_constantINS4_4UMMA5MajorELSQ_0EEESR_NSO_INSP_7ScaleInELSS_0EEEST_EEEEEENS4_6LayoutINS5_IJSC_SC_SC_EEENS5_IJNSA_ILi0EEESY_SY_EEEEENS5_IJNS4_10UnderscoreES11_S11_EEEEENS4_18SM100_TMA_2SM_LOADENS4_14ComposedLayoutINS4_7SwizzleILi2ELi4ELi3EEENS4_18smem_ptr_flag_bitsILi8EEENSW_INS5_IJNSA_ILi8EEESG_EEENS5_IJSG_SC_EEEEEEEvNS4_8identityES14_S1E_vS1F_EENS_8epilogue10collective18CollectiveEpilogueINS1H_23Sm100TmaWarpSpecializedILi1ELi1ELi64ELb0ELb0EEEJNS5_IJNSA_ILi128EEESG_SG_EEENS5_IJNSW_IS1M_SC_EENSW_ISG_SC_EEEEESI_SJ_SI_SJ_NS1H_6fusion15FusionCallbacksIS1L_NS1R_17LinCombPerRowBiasISI_fSI_SI_fLi16ELNS_15FloatRoundStyleE2EEES1N_S1Q_JEEENS4_5SM1004TMEM4LOAD26SM100_TMEM_LOAD_32dp32b64xENS4_13SM90_TMA_LOADES1E_NS4_39AutoVectorizingCopyWithAssumedAlignmentILi128EEENS4_14SM90_TMA_STOREES1E_S23_S23_EEEvvEEEEvNT_6ParamsE) ;  /* 0xffffff7002b47950 */ /* 0x000fea0003c3ffff */
        .weak           $__internal_1_$__cuda_sm10x_tcgen05_guardrail_trap_phase_invalid_during_alloc
        .type           $__internal_1_$__cuda_sm10x_tcgen05_guardrail_trap_phase_invalid_during_alloc,@function
        .size           $__internal_1_$__cuda_sm10x_tcgen05_guardrail_trap_phase_invalid_during_alloc,($__internal_2_$__cuda_sm10x_tcgen05_guardrail_trap_unallocated_columns_being_dealloced - $__internal_1_$__cuda_sm10x_tcgen05_guardrail_trap_phase_invalid_during_alloc)
$__internal_1_$__cuda_sm10x_tcgen05_guardrail_trap_phase_invalid_during_alloc:
[----:B------:R-:W-:Y:S05]  /*8d30*/  BPT.TRAP 0x1 ;  /* 0x000000040000795c */ /* 0x000fea0000300000 */
[----:B------:R-:W-:-:S04]  /*8d40*/  MOV R3, 0x0 ;  /* 0x0000000000037802 */ /* 0x000fc80000000f00 */
[----:B------:R-:W-:Y:S05]  /*8d50*/  RET.REL.NODEC R2 `(_ZN7cutlass13device_kernelINS_4gemm6kernel13GemmUniversalIN4cute5tupleIJiiiiEEENS1_10collective13CollectiveMmaINS1_35MainloopSm100TmaUmmaWarpSpecializedILi20ELi2ELi4ENS5_IJNS4_1CILi2EEENSA_ILi1EEESC_EEEEENS5_IJNSA_ILi256EEENSA_ILi64EEESG_EEENS_12float_e4m3_tENS5_IJlSC_lEEESI_SJ_NS4_8TiledMMAINS4_8MMA_AtomIJNS4_10MMA_TraitsINS4_25SM100_MMA_F8F6F4_2x1SM_SSEJSI_SI_fSF_SG_NS4_17integral_constantINS4_4UMMA5MajorELSQ_0EEESR_NSO_INSP_7ScaleInELSS_0EEEST_EEEEEENS4_6LayoutINS5_IJSC_SC_SC_EEENS5_IJNSA_ILi0EEESY_SY_EEEEENS5_IJNS4_10UnderscoreES11_S11_EEEEENS4_18SM100_TMA_2SM_LOADENS4_14ComposedLayoutINS4_7SwizzleILi2ELi4ELi3EEENS4_18smem_ptr_flag_bitsILi8EEENSW_INS5_IJNSA_ILi8EEESG_EEENS5_IJSG_SC_EEEEEEEvNS4_8identityES14_S1E_vS1F_EENS_8epilogue10collective18CollectiveEpilogueINS1H_23Sm100TmaWarpSpecializedILi1ELi1ELi64ELb0ELb0EEEJNS5_IJNSA_ILi128EEESG_SG_EEENS5_IJNSW_IS1M_SC_EENSW_ISG_SC_EEEEESI_SJ_SI_SJ_NS1H_6fusion15FusionCallbacksIS1L_NS1R_17LinCombPerRowBiasISI_fSI_SI_fLi16ELNS_15FloatRoundStyleE2EEES1N_S1Q_JEEENS4_5SM1004TMEM4LOAD26SM100_TMEM_LOAD_32dp32b64xENS4_13SM90_TMA_LOADES1E_NS4_39AutoVectorizingCopyWithAssumedAlignmentILi128EEENS4_14SM90_TMA_STOREES1E_S23_S23_EEEvvEEEEvNT_6ParamsE) ;  /* 0xffffff7002a87950 */ /* 0x000fea0003c3ffff */
        .weak           $__internal_2_$__cuda_sm10x_tcgen05_guardrail_trap_unallocated_columns_being_dealloced
        .type           $__internal_2_$__cuda_sm10x_tcgen05_guardrail_trap_unallocated_columns_being_dealloced,@function
        .size           $__internal_2_$__cuda_sm10x_tcgen05_guardrail_trap_unallocated_columns_being_dealloced,(.L_x_199 - $__internal_2_$__cuda_sm10x_tcgen05_guardrail_trap_unallocated_columns_being_dealloced)
$__internal_2_$__cuda_sm10x_tcgen05_guardrail_trap_unallocated_columns_being_dealloced:
[----:B------:R-:W-:Y:S05]  /*8d60*/  BPT.TRAP 0x1 ;  /* 0x000000040000795c */ /* 0x000fea0000300000 */
[----:B------:R-:W-:-:S04]  /*8d70*/  HFMA2 R3, -RZ, RZ, 0, 0 ;  /* 0x00000000ff037431 */ /* 0x000fc800000001ff */
[----:B------:R-:W-:Y:S05]  /*8d80*/  RET.REL.NODEC R2 `(_ZN7cutlass13device_kernelINS_4gemm6kernel13GemmUniversalIN4cute5tupleIJiiiiEEENS1_10collective13CollectiveMmaINS1_35MainloopSm100TmaUmmaWarpSpecializedILi20ELi2ELi4ENS5_IJNS4_1CILi2EEENSA_ILi1EEESC_EEEEENS5_IJNSA_ILi256EEENSA_ILi64EEESG_EEENS_12float_e4m3_tENS5_IJlSC_lEEESI_SJ_NS4_8TiledMMAINS4_8MMA_AtomIJNS4_10MMA_TraitsINS4_25SM100_MMA_F8F6F4_2x1SM_SSEJSI_SI_fSF_SG_NS4_17integral_constantINS4_4UMMA5MajorELSQ_0EEESR_NSO_INSP_7ScaleInELSS_0EEEST_EEEEEENS4_6LayoutINS5_IJSC_SC_SC_EEENS5_IJNSA_ILi0EEESY_SY_EEEEENS5_IJNS4_10UnderscoreES11_S11_EEEEENS4_18SM100_TMA_2SM_LOADENS4_14ComposedLayoutINS4_7SwizzleILi2ELi4ELi3EEENS4_18smem_ptr_flag_bitsILi8EEENSW_INS5_IJNSA_ILi8EEESG_EEENS5_IJSG_SC_EEEEEEEvNS4_8identityES14_S1E_vS1F_EENS_8epilogue10collective18CollectiveEpilogueINS1H_23Sm100TmaWarpSpecializedILi1ELi1ELi64ELb0ELb0EEEJNS5_IJNSA_ILi128EEESG_SG_EEENS5_IJNSW_IS1M_SC_EENSW_ISG_SC_EEEEESI_SJ_SI_SJ_NS1H_6fusion15FusionCallbacksIS1L_NS1R_17LinCombPerRowBiasISI_fSI_SI_fLi16ELNS_15FloatRoundStyleE2EEES1N_S1Q_JEEENS4_5SM1004TMEM4LOAD26SM100_TMEM_LOAD_32dp32b64xENS4_13SM90_TMA_LOADES1E_NS4_39AutoVectorizingCopyWithAssumedAlignmentILi128EEENS4_14SM90_TMA_STOREES1E_S23_S23_EEEvvEEEEvNT_6ParamsE) ;  /* 0xffffff70029c7950 */ /* 0x000fea0003c3ffff */
.L_x_198:
[----:B------:R-:W-:-:S00]  /*8d90*/  BRA `(.L_x_198) ;  /* 0xfffffffc00fc7947 */ /* 0x000fc0000383ffff */
[----:B------:R-:W-:-:S00]  /*8da0*/  NOP ;  /* 0x0000000000007918 */ /* 0x000fc00000000000 */
        /* <DEDUP_REMOVED lines=13> */
.L_x_199:


//--------------------- .nv.global.init           --------------------------
	.section	.nv.global.init,"aw",@progbits
.nv.global.init:
	.type		$str$27,@object
	.size		$str$27,($str$28 - $str$27)
$str$27:
        /*0000*/ 	.byte	0x28, 0x61, 0x64, 0x64, 0x72, 0x65, 0x73, 0x73, 0x20, 0x26, 0x20, 0x6d, 0x61, 0x73, 0x6b, 0x29
        /*0010*/ 	.byte	0x20, 0x3d, 0x3d, 0x20, 0x30, 0x00
	.type		$str$28,@object
	.size		$str$28,($str$26 - $str$28)
$str$28:
        /*0016*/ 	.byte	0x2f, 0x74, 0x6d, 0x70, 0x2f, 0x63, 0x75, 0x74, 0x6c, 0x61, 0x73, 0x73, 0x5f, 0x73, 0x77, 0x65
        /*0026*/ 	.byte	0x65, 0x70, 0x5f, 0x73, 0x72, 0x63, 0x2f, 0x69, 0x6e, 0x63, 0x6c, 0x75, 0x64, 0x65, 0x2f, 0x63
        /*0036*/ 	.byte	0x75, 0x74, 0x65, 0x2f, 0x70, 0x6f, 0x69, 0x6e, 0x74, 0x65, 0x72, 0x5f, 0x66, 0x6c, 0x61, 0x67
        /*0046*/ 	.byte	0x67, 0x65, 0x64, 0x2e, 0x68, 0x70, 0x70, 0x00
	.type		$str$26,@object
	.size		$str$26,($str$25 - $str$26)
$str$26:
        /*004e*/ 	.byte	0x2f, 0x74, 0x6d, 0x70, 0x2f, 0x63, 0x75, 0x74, 0x6c, 0x61, 0x73, 0x73, 0x5f, 0x73, 0x77, 0x65
        /*005e*/ 	.byte	0x65, 0x70, 0x5f, 0x73, 0x72, 0x63, 0x2f, 0x69, 0x6e, 0x63, 0x6c, 0x75, 0x64, 0x65, 0x2f, 0x63
        /*006e*/ 	.byte	0x75, 0x74, 0x65, 0x2f, 0x61, 0x74, 0x6f, 0x6d, 0x2f, 0x63, 0x6f, 0x70, 0x79, 0x5f, 0x74, 0x72
        /*007e*/ 	.byte	0x61, 0x69, 0x74, 0x73, 0x5f, 0x73, 0x6d, 0x31, 0x30, 0x30, 0x2e, 0x68, 0x70, 0x70, 0x00
	.type		$str$25,@object
	.size		$str$25,(__unnamed_1 - $str$25)
$str$25:
        /*008d*/ 	.byte	0x28, 0x28, 0x75, 0x69, 0x6e, 0x74, 0x33, 0x32, 0x5f, 0x74, 0x28, 0x74, 0x68, 0x72, 0x65, 0x61
        /*009d*/ 	.byte	0x64, 0x49, 0x64, 0x78, 0x2e, 0x78, 0x29, 0x20, 0x2f, 0x20, 0x33, 0x32, 0x29, 0x20, 0x25, 0x20
        /*00ad*/ 	.byte	0x34, 0x29, 0x20, 0x3d, 0x3d, 0x20, 0x28, 0x28, 0x28, 0x74, 0x6d, 0x65, 0x6d, 0x5f, 0x61, 0x64
        /*00bd*/ 	.byte	0x64, 0x72, 0x20, 0x3e, 0x3e, 0x20, 0x31, 0x36, 0x29, 0x20, 0x2f, 0x20, 0x33, 0x32, 0x29, 0x20
        /*00cd*/ 	.byte	0x25, 0x20, 0x34, 0x29, 0x00
	.type		__unnamed_1,@object
	.size		__unnamed_1,(__unnamed_2 - __unnamed_1)
__unnamed_1:
        /*00d2*/ 	.byte	0x61, 0x75, 0x74, 0x6f, 0x20, 0x63, 0x75, 0x74, 0x65, 0x3a, 0x3a, 0x61, 0x73, 0x5f, 0x70, 0x6f
        /* <DEDUP_REMOVED lines=24> */
        /*0262*/ 	.byte	0x43, 0x3c, 0x38, 0x31, 0x39, 0x32, 0x3e, 0x3e, 0x3e, 0x3e, 0x5d, 0x00
	.type		__unnamed_2,@object
	.size		__unnamed_2,(.L_2 - __unnamed_2)
__unnamed_2:
        /* <DEDUP_REMOVED lines=42> */
        /*050e*/ 	.byte	0x3e, 0x3e, 0x3e, 0x3e, 0x5d, 0x00
.L_2:


//--------------------- .nv.shared._ZN7cutlass13device_kernelINS_4gemm6kernel13GemmUniversalIN4cute5tupleIJiiiiEEENS1_10collective13CollectiveMmaINS1_35MainloopSm100TmaUmmaWarpSpecializedILi20ELi2ELi4ENS5_IJNS4_1CILi2EEENSA_ILi1EEESC_EEEEENS5_IJNSA_ILi256EEENSA_ILi64EEESG_EEENS_12float_e4m3_tENS5_IJlSC_lEEESI_SJ_NS4_8TiledMMAINS4_8MMA_AtomIJNS4_10MMA_TraitsINS4_25SM100_MMA_F8F6F4_2x1SM_SSEJSI_SI_fSF_SG_NS4_17integral_constantINS4_4UMMA5MajorELSQ_0EEESR_NSO_INSP_7ScaleInELSS_0EEEST_EEEEEENS4_6LayoutINS5_IJSC_SC_SC_EEENS5_IJNSA_ILi0EEESY_SY_EEEEENS5_IJNS4_10UnderscoreES11_S11_EEEEENS4_18SM100_TMA_2SM_LOADENS4_14ComposedLayoutINS4_7SwizzleILi2ELi4ELi3EEENS4_18smem_ptr_flag_bitsILi8EEENSW_INS5_IJNSA_ILi8EEESG_EEENS5_IJSG_SC_EEEEEEEvNS4_8identityES14_S1E_vS1F_EENS_8epilogue10collective18CollectiveEpilogueINS1H_23Sm100TmaWarpSpecializedILi1ELi1ELi64ELb0ELb0EEEJNS5_IJNSA_ILi128EEESG_SG_EEENS5_IJNSW_IS1M_SC_EENSW_ISG_SC_EEEEESI_SJ_SI_SJ_NS1H_6fusion15FusionCallbacksIS1L_NS1R_17LinCombPerRowBiasISI_fSI_SI_fLi16ELNS_15FloatRoundStyleE2EEES1N_S1Q_JEEENS4_5SM1004TMEM4LOAD26SM100_TMEM_LOAD_32dp32b64xENS4_13SM90_TMA_LOADES1E_NS4_39AutoVectorizingCopyWithAssumedAlignmentILi128EEENS4_14SM90_TMA_STOREES1E_S23_S23_EEEvvEEEEvNT_6ParamsE --------------------------
	.section	.nv.shared._ZN7cutlass13device_kernelINS_4gemm6kernel13GemmUniversalIN4cute5tupleIJiiiiEEENS1_10collective13CollectiveMmaINS1_35MainloopSm100TmaUmmaWarpSpecializedILi20ELi2ELi4ENS5_IJNS4_1CILi2EEENSA_ILi1EEESC_EEEEENS5_IJNSA_ILi256EEENSA_ILi64EEESG_EEENS_12float_e4m3_tENS5_IJlSC_lEEESI_SJ_NS4_8TiledMMAINS4_8MMA_AtomIJNS4_10MMA_TraitsINS4_25SM100_MMA_F8F6F4_2x1SM_SSEJSI_SI_fSF_SG_NS4_17integral_constantINS4_4UMMA5MajorELSQ_0EEESR_NSO_INSP_7ScaleInELSS_0EEEST_EEEEEENS4_6LayoutINS5_IJSC_SC_SC_EEENS5_IJNSA_ILi0EEESY_SY_EEEEENS5_IJNS4_10UnderscoreES11_S11_EEEEENS4_18SM100_TMA_2SM_LOADENS4_14ComposedLayoutINS4_7SwizzleILi2ELi4ELi3EEENS4_18smem_ptr_flag_bitsILi8EEENSW_INS5_IJNSA_ILi8EEESG_EEENS5_IJSG_SC_EEEEEEEvNS4_8identityES14_S1E_vS1F_EENS_8epilogue10collective18CollectiveEpilogueINS1H_23Sm100TmaWarpSpecializedILi1ELi1ELi64ELb0ELb0EEEJNS5_IJNSA_ILi128EEESG_SG_EEENS5_IJNSW_IS1M_SC_EENSW_ISG_SC_EEEEESI_SJ_SI_SJ_NS1H_6fusion15FusionCallbacksIS1L_NS1R_17LinCombPerRowBiasISI_fSI_SI_fLi16ELNS_15FloatRoundStyleE2EEES1N_S1Q_JEEENS4_5SM1004TMEM4LOAD26SM100_TMEM_LOAD_32dp32b64xENS4_13SM90_TMA_LOADES1E_NS4_39AutoVectorizingCopyWithAssumedAlignmentILi128EEENS4_14SM90_TMA_STOREES1E_S23_S23_EEEvvEEEEvNT_6ParamsE,"aw",@nobits
	.sectionflags	@""
	.align	16
	.zero		1024


//--------------------- .nv.shared.reserved.0     --------------------------
	.section	.nv.shared.reserved.0,"aw",@nobits
	.weak		__nv_reservedSMEM_offset_0_alias
	.size		__nv_reservedSMEM_offset_0_alias, 0, 64
	.other		__nv_reservedSMEM_offset_0_alias,@"STO_CUDA_RESERVED_SHARED STV_DEFAULT"
__nv_reservedSMEM_offset_0_alias:
	.zero		0
.nv.shared.reserved.0:
	.zero		64
	.weak		__nv_reservedSMEM_tcgen05_partition
	.type		__nv_reservedSMEM_tcgen05_partition,@object
	.size		__nv_reservedSMEM_tcgen05_partition,(.L_0 - __nv_reservedSMEM_tcgen05_partition)
__nv_reservedSMEM_tcgen05_partition:
	.zero		32
.L_0:


//--------------------- .nv.global                --------------------------
	.section	.nv.global,"aw",@nobits
.nv.global:
	.type		_ZN39_INTERNAL_1bb8fc0f_4_k_cu_51d5be9e_40704cute1_E,@object
	.size		_ZN39_INTERNAL_1bb8fc0f_4_k_cu_51d5be9e_40704cute1_E,(_ZN39_INTERNAL_1bb8fc0f_4_k_cu_51d5be9e_40704cuda3std3__45__cpo6cbeginE - _ZN39_INTERNAL_1bb8fc0f_4_k_cu_51d5be9e_40704cute1_E)
_ZN39_INTERNAL_1bb8fc0f_4_k_cu_51d5be9e_40704cute1_E:
	.zero		1
	.type		_ZN39_INTERNAL_1bb8fc0f_4_k_cu_51d5be9e_40704cuda3std3__45__cpo6cbeginE,@object
	.size		_ZN39_INTERNAL_1bb8fc0f_4_k_cu_51d5be9e_40704cuda3std3__45__cpo6cbeginE,(_ZN39_INTERNAL_1bb8fc0f_4_k_cu_51d5be9e_40704cuda3std3__48in_placeE - _ZN39_INTERNAL_1bb8fc0f_4_k_cu_51d5be9e_40704cuda3std3__45__cpo6cbeginE)
_ZN39_INTERNAL_1bb8fc0f_4_k_cu_51d5be9e_40704cuda3std3__45__cpo6cbeginE:
	.zero		1
	.type		_ZN39_INTERNAL_1bb8fc0f_4_k_cu_51d5be9e_40704cuda3std3__48in_placeE,@object
	.size		_ZN39_INTERNAL_1bb8fc0f_4_k_cu_51d5be9e_40704cuda3std3__48in_placeE,(_ZN39_INTERNAL_1bb8fc0f_4_k_cu_51d5be9e_40704cuda3std6ranges3__45__cpo9iter_moveE - _ZN39_INTERNAL_1bb8fc0f_4_k_cu_51d5be9e_40704cuda3std3__48in_placeE)
_ZN39_INTERNAL_1bb8fc0f_4_k_cu_51d5be9e_40704cuda3std3__48in_placeE:
	.zero		1
	.type		_ZN39_INTERNAL_1bb8fc0f_4_k_cu_51d5be9e_40704cuda3std6ranges3__45__cpo9iter_moveE,@object
	.size		_ZN39_INTERNAL_1bb8fc0f_4_k_cu_51d5be9e_40704cuda3std6ranges3__45__cpo9iter_moveE,(_ZN39_INTERNAL_1bb8fc0f_4_k_cu_51d5be9e_40704cuda3std3__45__cpo5beginE - _ZN39_INTERNAL_1bb8fc0f_4_k_cu_51d5be9e_40704cuda3std6ranges3__45__cpo9iter_moveE)
_ZN39_INTERNAL_1bb8fc0f_4_k_cu_51d5be9e_40704cuda3std6ranges3__45__cpo9iter_moveE:
	.zero		1
	.type		_ZN39_INTERNAL_1bb8fc0f_4_k_cu_51d5be9e_40704cuda3std3__45__cpo5beginE,@object
	.size		_ZN39_INTERNAL_1bb8fc0f_4_k_cu_51d5be9e_40704cuda3std3__45__cpo5beginE,(_ZN39_INTERNAL_1bb8fc0f_4_k_cu_51d5be9e_40704cuda3std3__441_GLOBAL__N__1bb8fc0f_4_k_cu_51d5be9e_40706ignoreE - _ZN39_INTERNAL_1bb8fc0f_4_k_cu_51d5be9e_40704cuda3std3__45__cpo5beginE)
_ZN39_INTERNAL_1bb8fc0f_4_k_cu_51d5be9e_40704cuda3std3__45__cpo5beginE:
	.zero		1
	.type		_ZN39_INTERNAL_1bb8fc0f_4_k_cu_51d5be9e_40704cuda3std3__441_GLOBAL__N__1bb8fc0f_4_k_cu_51d5be9e_40706ignoreE,@object
	.size		_ZN39_INTERNAL_1bb8fc0f_4_k_cu_51d5be9e_40704cuda3std3__441_GLOBAL__N__1bb8fc0f_4_k_cu_51d5be9e_40706ignoreE,(_ZN39_INTERNAL_1bb8fc0f_4_k_cu_51d5be9e_40704cute7productE - _ZN39_INTERNAL_1bb8fc0f_4_k_cu_51d5be9e_40704cuda3std3__441_GLOBAL__N__1bb8fc0f_4_k_cu_51d5be9e_40706ignoreE)
_ZN39_INTERNAL_1bb8fc0f_4_k_cu_51d5be9e_40704cuda3std3__441_GLOBAL__N__1bb8fc0f_4_k_cu_51d5be9e_40706ignoreE:
	.zero		1
	.type		_ZN39_INTERNAL_1bb8fc0f_4_k_cu_51d5be9e_40704cute7productE,@object
	.size		_ZN39_INTERNAL_1bb8fc0f_4_k_cu_51d5be9e_40704cute7productE,(_ZN39_INTERNAL_1bb8fc0f_4_k_cu_51d5be9e_40704cuda3std3__45__cpo3endE - _ZN39_INTERNAL_1bb8fc0f_4_k_cu_51d5be9e_40704cute7productE)
_ZN39_INTERNAL_1bb8fc0f_4_k_cu_51d5be9e_40704cute7productE:
	.zero		1
	.type		_ZN39_INTERNAL_1bb8fc0f_4_k_cu_51d5be9e_40704cuda3std3__45__cpo3endE,@object
	.size		_ZN39_INTERNAL_1bb8fc0f_4_k_cu_51d5be9e_40704cuda3std3__45__cpo3endE,(_ZN39_INTERNAL_1bb8fc0f_4_k_cu_51d5be9e_40704cuda3std3__419piecewise_constructE - _ZN39_INTERNAL_1bb8fc0f_4_k_cu_51d5be9e_40704cuda3std3__45__cpo3endE)
_ZN39_INTERNAL_1bb8fc0f_4_k_cu_51d5be9e_40704cuda3std3__45__cpo3endE:
	.zero		1
	.type		_ZN39_INTERNAL_1bb8fc0f_4_k_cu_51d5be9e_40704cuda3std3__419piecewise_constructE,@object
	.size		_ZN39_INTERNAL_1bb8fc0f_4_k_cu_51d5be9e_40704cuda3std3__419piecewise_constructE,(_ZN39_INTERNAL_1bb8fc0f_4_k_cu_51d5be9e_40704cuda3std3__45__cpo4cendE - _ZN39_INTERNAL_1bb8fc0f_4_k_cu_51d5be9e_40704cuda3std3__419piecewise_constructE)
_ZN39_INTERNAL_1bb8fc0f_4_k_cu_51d5be9e_40704cuda3std3__419piecewise_constructE:
	.zero		1
	.type		_ZN39_INTERNAL_1bb8fc0f_4_k_cu_51d5be9e_40704cuda3std3__45__cpo4cendE,@object
	.size		_ZN39_INTERNAL_1bb8fc0f_4_k_cu_51d5be9e_40704cuda3std3__45__cpo4cendE,(_ZN39_INTERNAL_1bb8fc0f_4_k_cu_51d5be9e_40704cuda3std6ranges3__45__cpo4swapE - _ZN39_INTERNAL_1bb8fc0f_4_k_cu_51d5be9e_40704cuda3std3__45__cpo4cendE)
_ZN39_INTERNAL_1bb8fc0f_4_k_cu_51d5be9e_40704cuda3std3__45__cpo4cendE:
	.zero		1
	.type		_ZN39_INTERNAL_1bb8fc0f_4_k_cu_51d5be9e_40704cuda3std6ranges3__45__cpo4swapE,@object
	.size		_ZN39_INTERNAL_1bb8fc0f_4_k_cu_51d5be9e_40704cuda3std6ranges3__45__cpo4swapE,(.L_10 - _ZN39_INTERNAL_1bb8fc0f_4_k_cu_51d5be9e_40704cuda3std6ranges3__45__cpo4swapE)
_ZN39_INTERNAL_1bb8fc0f_4_k_cu_51d5be9e_40704cuda3std6ranges3__45__cpo4swapE:
	.zero		1
.L_10:


//--------------------- .nv.constant0._ZN7cutlass13device_kernelINS_4gemm6kernel13GemmUniversalIN4cute5tupleIJiiiiEEENS1_10collective13CollectiveMmaINS1_35MainloopSm100TmaUmmaWarpSpecializedILi20ELi2ELi4ENS5_IJNS4_1CILi2EEENSA_ILi1EEESC_EEEEENS5_IJNSA_ILi256EEENSA_ILi64EEESG_EEENS_12float_e4m3_tENS5_IJlSC_lEEESI_SJ_NS4_8TiledMMAINS4_8MMA_AtomIJNS4_10MMA_TraitsINS4_25SM100_MMA_F8F6F4_2x1SM_SSEJSI_SI_fSF_SG_NS4_17integral_constantINS4_4UMMA5MajorELSQ_0EEESR_NSO_INSP_7ScaleInELSS_0EEEST_EEEEEENS4_6LayoutINS5_IJSC_SC_SC_EEENS5_IJNSA_ILi0EEESY_SY_EEEEENS5_IJNS4_10UnderscoreES11_S11_EEEEENS4_18SM100_TMA_2SM_LOADENS4_14ComposedLayoutINS4_7SwizzleILi2ELi4ELi3EEENS4_18smem_ptr_flag_bitsILi8EEENSW_INS5_IJNSA_ILi8EEESG_EEENS5_IJSG_SC_EEEEEEEvNS4_8identityES14_S1E_vS1F_EENS_8epilogue10collective18CollectiveEpilogueINS1H_23Sm100TmaWarpSpecializedILi1ELi1ELi64ELb0ELb0EEEJNS5_IJNSA_ILi128EEESG_SG_EEENS5_IJNSW_IS1M_SC_EENSW_ISG_SC_EEEEESI_SJ_SI_SJ_NS1H_6fusion15FusionCallbacksIS1L_NS1R_17LinCombPerRowBiasISI_fSI_SI_fLi16ELNS_15FloatRoundStyleE2EEES1N_S1Q_JEEENS4_5SM1004TMEM4LOAD26SM100_TMEM_LOAD_32dp32b64xENS4_13SM90_TMA_LOADES1E_NS4_39AutoVectorizingCopyWithAssumedAlignmentILi128EEENS4_14SM90_TMA_STOREES1E_S23_S23_EEEvvEEEEvNT_6ParamsE --------------------------
	.section	.nv.constant0._ZN7cutlass13device_kernelINS_4gemm6kernel13GemmUniversalIN4cute5tupleIJiiiiEEENS1_10collective13CollectiveMmaINS1_35MainloopSm100TmaUmmaWarpSpecializedILi20ELi2ELi4ENS5_IJNS4_1CILi2EEENSA_ILi1EEESC_EEEEENS5_IJNSA_ILi256EEENSA_ILi64EEESG_EEENS_12float_e4m3_tENS5_IJlSC_lEEESI_SJ_NS4_8TiledMMAINS4_8MMA_AtomIJNS4_10MMA_TraitsINS4_25SM100_MMA_F8F6F4_2x1SM_SSEJSI_SI_fSF_SG_NS4_17integral_constantINS4_4UMMA5MajorELSQ_0EEESR_NSO_INSP_7ScaleInELSS_0EEEST_EEEEEENS4_6LayoutINS5_IJSC_SC_SC_EEENS5_IJNSA_ILi0EEESY_SY_EEEEENS5_IJNS4_10UnderscoreES11_S11_EEEEENS4_18SM100_TMA_2SM_LOADENS4_14ComposedLayoutINS4_7SwizzleILi2ELi4ELi3EEENS4_18smem_ptr_flag_bitsILi8EEENSW_INS5_IJNSA_ILi8EEESG_EEENS5_IJSG_SC_EEEEEEEvNS4_8identityES14_S1E_vS1F_EENS_8epilogue10collective18CollectiveEpilogueINS1H_23Sm100TmaWarpSpecializedILi1ELi1ELi64ELb0ELb0EEEJNS5_IJNSA_ILi128EEESG_SG_EEENS5_IJNSW_IS1M_SC_EENSW_ISG_SC_EEEEESI_SJ_SI_SJ_NS1H_6fusion15FusionCallbacksIS1L_NS1R_17LinCombPerRowBiasISI_fSI_SI_fLi16ELNS_15FloatRoundStyleE2EEES1N_S1Q_JEEENS4_5SM1004TMEM4LOAD26SM100_TMEM_LOAD_32dp32b64xENS4_13SM90_TMA_LOADES1E_NS4_39AutoVectorizingCopyWithAssumedAlignmentILi128EEENS4_14SM90_TMA_STOREES1E_S23_S23_EEEvvEEEEvNT_6ParamsE,"a",@progbits
	.sectionflags	@""
	.align	4
.nv.constant0._ZN7cutlass13device_kernelINS_4gemm6kernel13GemmUniversalIN4cute5tupleIJiiiiEEENS1_10collective13CollectiveMmaINS1_35MainloopSm100TmaUmmaWarpSpecializedILi20ELi2ELi4ENS5_IJNS4_1CILi2EEENSA_ILi1EEESC_EEEEENS5_IJNSA_ILi256EEENSA_ILi64EEESG_EEENS_12float_e4m3_tENS5_IJlSC_lEEESI_SJ_NS4_8TiledMMAINS4_8MMA_AtomIJNS4_10MMA_TraitsINS4_25SM100_MMA_F8F6F4_2x1SM_SSEJSI_SI_fSF_SG_NS4_17integral_constantINS4_4UMMA5MajorELSQ_0EEESR_NSO_INSP_7ScaleInELSS_0EEEST_EEEEEENS4_6LayoutINS5_IJSC_SC_SC_EEENS5_IJNSA_ILi0EEESY_SY_EEEEENS5_IJNS4_10UnderscoreES11_S11_EEEEENS4_18SM100_TMA_2SM_LOADENS4_14ComposedLayoutINS4_7SwizzleILi2ELi4ELi3EEENS4_18smem_ptr_flag_bitsILi8EEENSW_INS5_IJNSA_ILi8EEESG_EEENS5_IJSG_SC_EEEEEEEvNS4_8identityES14_S1E_vS1F_EENS_8epilogue10collective18CollectiveEpilogueINS1H_23Sm100TmaWarpSpecializedILi1ELi1ELi64ELb0ELb0EEEJNS5_IJNSA_ILi128EEESG_SG_EEENS5_IJNSW_IS1M_SC_EENSW_ISG_SC_EEEEESI_SJ_SI_SJ_NS1H_6fusion15FusionCallbacksIS1L_NS1R_17LinCombPerRowBiasISI_fSI_SI_fLi16ELNS_15FloatRoundStyleE2EEES1N_S1Q_JEEENS4_5SM1004TMEM4LOAD26SM100_TMEM_LOAD_32dp32b64xENS4_13SM90_TMA_LOADES1E_NS4_39AutoVectorizingCopyWithAssumedAlignmentILi128EEENS4_14SM90_TMA_STOREES1E_S23_S23_EEEvvEEEEvNT_6ParamsE:
	.zero		2944


//--------------------- SYMBOLS --------------------------

	.type		.nv.reservedSmem.offset0,@object
	.size		.nv.reservedSmem.offset0,0x4
	.type		.nv.reservedSmem.cap,@object
	.size		.nv.reservedSmem.cap,0x4
	.type		__assertfail,@function
